//
// Generated by NVIDIA NVVM Compiler
//
// Compiler Build ID: CL-36424714
// Cuda compilation tools, release 13.0, V13.0.88
// Based on NVVM 20.0.0
//

.version 9.0
.target sm_100
.address_size 64

	// .globl	_Z15matrixMulKernelPfS_S_i
// _ZZ15matrixMulKernelPfS_S_iE3Mds has been demoted
// _ZZ15matrixMulKernelPfS_S_iE3Nds has been demoted

.visible .entry _Z15matrixMulKernelPfS_S_i(
	.param .u64 .ptr .align 1 _Z15matrixMulKernelPfS_S_i_param_0,
	.param .u64 .ptr .align 1 _Z15matrixMulKernelPfS_S_i_param_1,
	.param .u64 .ptr .align 1 _Z15matrixMulKernelPfS_S_i_param_2,
	.param .u32 _Z15matrixMulKernelPfS_S_i_param_3
)
{
	.reg .pred 	%p<25>;
	.reg .b32 	%r<49>;
	.reg .b32 	%f<416>;
	.reg .b64 	%rd<13>;
	// demoted variable
	.shared .align 4 .b8 _ZZ15matrixMulKernelPfS_S_iE3Mds[4096];
	// demoted variable
	.shared .align 4 .b8 _ZZ15matrixMulKernelPfS_S_iE3Nds[4096];
	ld.param.u64 	%rd5, [_Z15matrixMulKernelPfS_S_i_param_0];
	ld.param.u64 	%rd6, [_Z15matrixMulKernelPfS_S_i_param_1];
	ld.param.u64 	%rd7, [_Z15matrixMulKernelPfS_S_i_param_2];
	ld.param.u32 	%r24, [_Z15matrixMulKernelPfS_S_i_param_3];
	mov.u32 	%r1, %ctaid.x;
	mov.u32 	%r25, %ctaid.y;
	mov.u32 	%r2, %tid.x;
	mov.u32 	%r3, %tid.y;
	shl.b32 	%r26, %r25, 5;
	add.s32 	%r4, %r26, %r3;
	setp.lt.s32 	%p5, %r24, 32;
	mov.f32 	%f415, 0f00000000;
	mov.f32 	%f414, %f415;
	mov.f32 	%f413, %f415;
	mov.f32 	%f412, %f415;
	@%p5 bra 	$L__BB0_21;
	setp.lt.u32 	%p6, %r4, %r24;
	shl.b32 	%r27, %r3, 7;
	mov.u32 	%r28, _ZZ15matrixMulKernelPfS_S_iE3Mds;
	add.s32 	%r5, %r28, %r27;
	shl.b32 	%r29, %r2, 2;
	add.s32 	%r6, %r5, %r29;
	mov.u32 	%r30, _ZZ15matrixMulKernelPfS_S_iE3Nds;
	add.s32 	%r8, %r30, %r29;
	add.s32 	%r7, %r8, %r27;
	shl.b32 	%r31, %r1, 5;
	add.s32 	%r9, %r31, %r2;
	setp.lt.s32 	%p7, %r9, %r24;
	and.pred  	%p1, %p6, %p7;
	add.s32 	%r10, %r9, 32;
	setp.lt.s32 	%p8, %r10, %r24;
	and.pred  	%p2, %p6, %p8;
	add.s32 	%r11, %r9, 64;
	setp.lt.s32 	%p9, %r11, %r24;
	and.pred  	%p3, %p6, %p9;
	add.s32 	%r12, %r9, 96;
	setp.lt.s32 	%p10, %r12, %r24;
	and.pred  	%p4, %p6, %p10;
	shr.s32 	%r32, %r24, 31;
	shr.u32 	%r33, %r32, 27;
	add.s32 	%r34, %r24, %r33;
	shr.s32 	%r35, %r34, 5;
	neg.s32 	%r48, %r35;
	mad.lo.s32 	%r36, %r3, %r24, %r2;
	add.s32 	%r47, %r36, %r31;
	shl.b32 	%r15, %r24, 5;
	mad.lo.s32 	%r46, %r24, %r4, %r2;
	cvta.to.global.u64 	%rd1, %rd5;
	cvta.to.global.u64 	%rd2, %rd6;
	mov.f32 	%f415, 0f00000000;
	not.pred 	%p13, %p1;
	not.pred 	%p15, %p2;
	not.pred 	%p17, %p3;
	not.pred 	%p19, %p4;
$L__BB0_2:
	setp.ge.u32 	%p11, %r4, %r24;
	@%p11 bra 	$L__BB0_4;
	mul.wide.s32 	%rd8, %r46, 4;
	add.s64 	%rd9, %rd1, %rd8;
	ld.global.f32 	%f19, [%rd9];
	st.shared.f32 	[%r6], %f19;
$L__BB0_4:
	setp.ge.s32 	%p12, %r9, %r24;
	bar.sync 	0;
	mul.wide.s32 	%rd10, %r47, 4;
	add.s64 	%rd4, %rd2, %rd10;
	@%p12 bra 	$L__BB0_6;
	ld.global.f32 	%f20, [%rd4];
	st.shared.f32 	[%r7], %f20;
$L__BB0_6:
	bar.sync 	0;
	@%p13 bra 	$L__BB0_8;
	ld.shared.f32 	%f21, [%r5];
	ld.shared.f32 	%f22, [%r8];
	fma.rn.f32 	%f23, %f21, %f22, %f412;
	ld.shared.f32 	%f24, [%r5+4];
	ld.shared.f32 	%f25, [%r8+128];
	fma.rn.f32 	%f26, %f24, %f25, %f23;
	ld.shared.f32 	%f27, [%r5+8];
	ld.shared.f32 	%f28, [%r8+256];
	fma.rn.f32 	%f29, %f27, %f28, %f26;
	ld.shared.f32 	%f30, [%r5+12];
	ld.shared.f32 	%f31, [%r8+384];
	fma.rn.f32 	%f32, %f30, %f31, %f29;
	ld.shared.f32 	%f33, [%r5+16];
	ld.shared.f32 	%f34, [%r8+512];
	fma.rn.f32 	%f35, %f33, %f34, %f32;
	ld.shared.f32 	%f36, [%r5+20];
	ld.shared.f32 	%f37, [%r8+640];
	fma.rn.f32 	%f38, %f36, %f37, %f35;
	ld.shared.f32 	%f39, [%r5+24];
	ld.shared.f32 	%f40, [%r8+768];
	fma.rn.f32 	%f41, %f39, %f40, %f38;
	ld.shared.f32 	%f42, [%r5+28];
	ld.shared.f32 	%f43, [%r8+896];
	fma.rn.f32 	%f44, %f42, %f43, %f41;
	ld.shared.f32 	%f45, [%r5+32];
	ld.shared.f32 	%f46, [%r8+1024];
	fma.rn.f32 	%f47, %f45, %f46, %f44;
	ld.shared.f32 	%f48, [%r5+36];
	ld.shared.f32 	%f49, [%r8+1152];
	fma.rn.f32 	%f50, %f48, %f49, %f47;
	ld.shared.f32 	%f51, [%r5+40];
	ld.shared.f32 	%f52, [%r8+1280];
	fma.rn.f32 	%f53, %f51, %f52, %f50;
	ld.shared.f32 	%f54, [%r5+44];
	ld.shared.f32 	%f55, [%r8+1408];
	fma.rn.f32 	%f56, %f54, %f55, %f53;
	ld.shared.f32 	%f57, [%r5+48];
	ld.shared.f32 	%f58, [%r8+1536];
	fma.rn.f32 	%f59, %f57, %f58, %f56;
	ld.shared.f32 	%f60, [%r5+52];
	ld.shared.f32 	%f61, [%r8+1664];
	fma.rn.f32 	%f62, %f60, %f61, %f59;
	ld.shared.f32 	%f63, [%r5+56];
	ld.shared.f32 	%f64, [%r8+1792];
	fma.rn.f32 	%f65, %f63, %f64, %f62;
	ld.shared.f32 	%f66, [%r5+60];
	ld.shared.f32 	%f67, [%r8+1920];
	fma.rn.f32 	%f68, %f66, %f67, %f65;
	ld.shared.f32 	%f69, [%r5+64];
	ld.shared.f32 	%f70, [%r8+2048];
	fma.rn.f32 	%f71, %f69, %f70, %f68;
	ld.shared.f32 	%f72, [%r5+68];
	ld.shared.f32 	%f73, [%r8+2176];
	fma.rn.f32 	%f74, %f72, %f73, %f71;
	ld.shared.f32 	%f75, [%r5+72];
	ld.shared.f32 	%f76, [%r8+2304];
	fma.rn.f32 	%f77, %f75, %f76, %f74;
	ld.shared.f32 	%f78, [%r5+76];
	ld.shared.f32 	%f79, [%r8+2432];
	fma.rn.f32 	%f80, %f78, %f79, %f77;
	ld.shared.f32 	%f81, [%r5+80];
	ld.shared.f32 	%f82, [%r8+2560];
	fma.rn.f32 	%f83, %f81, %f82, %f80;
	ld.shared.f32 	%f84, [%r5+84];
	ld.shared.f32 	%f85, [%r8+2688];
	fma.rn.f32 	%f86, %f84, %f85, %f83;
	ld.shared.f32 	%f87, [%r5+88];
	ld.shared.f32 	%f88, [%r8+2816];
	fma.rn.f32 	%f89, %f87, %f88, %f86;
	ld.shared.f32 	%f90, [%r5+92];
	ld.shared.f32 	%f91, [%r8+2944];
	fma.rn.f32 	%f92, %f90, %f91, %f89;
	ld.shared.f32 	%f93, [%r5+96];
	ld.shared.f32 	%f94, [%r8+3072];
	fma.rn.f32 	%f95, %f93, %f94, %f92;
	ld.shared.f32 	%f96, [%r5+100];
	ld.shared.f32 	%f97, [%r8+3200];
	fma.rn.f32 	%f98, %f96, %f97, %f95;
	ld.shared.f32 	%f99, [%r5+104];
	ld.shared.f32 	%f100, [%r8+3328];
	fma.rn.f32 	%f101, %f99, %f100, %f98;
	ld.shared.f32 	%f102, [%r5+108];
	ld.shared.f32 	%f103, [%r8+3456];
	fma.rn.f32 	%f104, %f102, %f103, %f101;
	ld.shared.f32 	%f105, [%r5+112];
	ld.shared.f32 	%f106, [%r8+3584];
	fma.rn.f32 	%f107, %f105, %f106, %f104;
	ld.shared.f32 	%f108, [%r5+116];
	ld.shared.f32 	%f109, [%r8+3712];
	fma.rn.f32 	%f110, %f108, %f109, %f107;
	ld.shared.f32 	%f111, [%r5+120];
	ld.shared.f32 	%f112, [%r8+3840];
	fma.rn.f32 	%f113, %f111, %f112, %f110;
	ld.shared.f32 	%f114, [%r5+124];
	ld.shared.f32 	%f115, [%r8+3968];
	fma.rn.f32 	%f412, %f114, %f115, %f113;
$L__BB0_8:
	setp.ge.s32 	%p14, %r10, %r24;
	bar.sync 	0;
	@%p14 bra 	$L__BB0_10;
	ld.global.f32 	%f116, [%rd4+128];
	st.shared.f32 	[%r7], %f116;
$L__BB0_10:
	bar.sync 	0;
	@%p15 bra 	$L__BB0_12;
	ld.shared.f32 	%f117, [%r5];
	ld.shared.f32 	%f118, [%r8];
	fma.rn.f32 	%f119, %f117, %f118, %f413;
	ld.shared.f32 	%f120, [%r5+4];
	ld.shared.f32 	%f121, [%r8+128];
	fma.rn.f32 	%f122, %f120, %f121, %f119;
	ld.shared.f32 	%f123, [%r5+8];
	ld.shared.f32 	%f124, [%r8+256];
	fma.rn.f32 	%f125, %f123, %f124, %f122;
	ld.shared.f32 	%f126, [%r5+12];
	ld.shared.f32 	%f127, [%r8+384];
	fma.rn.f32 	%f128, %f126, %f127, %f125;
	ld.shared.f32 	%f129, [%r5+16];
	ld.shared.f32 	%f130, [%r8+512];
	fma.rn.f32 	%f131, %f129, %f130, %f128;
	ld.shared.f32 	%f132, [%r5+20];
	ld.shared.f32 	%f133, [%r8+640];
	fma.rn.f32 	%f134, %f132, %f133, %f131;
	ld.shared.f32 	%f135, [%r5+24];
	ld.shared.f32 	%f136, [%r8+768];
	fma.rn.f32 	%f137, %f135, %f136, %f134;
	ld.shared.f32 	%f138, [%r5+28];
	ld.shared.f32 	%f139, [%r8+896];
	fma.rn.f32 	%f140, %f138, %f139, %f137;
	ld.shared.f32 	%f141, [%r5+32];
	ld.shared.f32 	%f142, [%r8+1024];
	fma.rn.f32 	%f143, %f141, %f142, %f140;
	ld.shared.f32 	%f144, [%r5+36];
	ld.shared.f32 	%f145, [%r8+1152];
	fma.rn.f32 	%f146, %f144, %f145, %f143;
	ld.shared.f32 	%f147, [%r5+40];
	ld.shared.f32 	%f148, [%r8+1280];
	fma.rn.f32 	%f149, %f147, %f148, %f146;
	ld.shared.f32 	%f150, [%r5+44];
	ld.shared.f32 	%f151, [%r8+1408];
	fma.rn.f32 	%f152, %f150, %f151, %f149;
	ld.shared.f32 	%f153, [%r5+48];
	ld.shared.f32 	%f154, [%r8+1536];
	fma.rn.f32 	%f155, %f153, %f154, %f152;
	ld.shared.f32 	%f156, [%r5+52];
	ld.shared.f32 	%f157, [%r8+1664];
	fma.rn.f32 	%f158, %f156, %f157, %f155;
	ld.shared.f32 	%f159, [%r5+56];
	ld.shared.f32 	%f160, [%r8+1792];
	fma.rn.f32 	%f161, %f159, %f160, %f158;
	ld.shared.f32 	%f162, [%r5+60];
	ld.shared.f32 	%f163, [%r8+1920];
	fma.rn.f32 	%f164, %f162, %f163, %f161;
	ld.shared.f32 	%f165, [%r5+64];
	ld.shared.f32 	%f166, [%r8+2048];
	fma.rn.f32 	%f167, %f165, %f166, %f164;
	ld.shared.f32 	%f168, [%r5+68];
	ld.shared.f32 	%f169, [%r8+2176];
	fma.rn.f32 	%f170, %f168, %f169, %f167;
	ld.shared.f32 	%f171, [%r5+72];
	ld.shared.f32 	%f172, [%r8+2304];
	fma.rn.f32 	%f173, %f171, %f172, %f170;
	ld.shared.f32 	%f174, [%r5+76];
	ld.shared.f32 	%f175, [%r8+2432];
	fma.rn.f32 	%f176, %f174, %f175, %f173;
	ld.shared.f32 	%f177, [%r5+80];
	ld.shared.f32 	%f178, [%r8+2560];
	fma.rn.f32 	%f179, %f177, %f178, %f176;
	ld.shared.f32 	%f180, [%r5+84];
	ld.shared.f32 	%f181, [%r8+2688];
	fma.rn.f32 	%f182, %f180, %f181, %f179;
	ld.shared.f32 	%f183, [%r5+88];
	ld.shared.f32 	%f184, [%r8+2816];
	fma.rn.f32 	%f185, %f183, %f184, %f182;
	ld.shared.f32 	%f186, [%r5+92];
	ld.shared.f32 	%f187, [%r8+2944];
	fma.rn.f32 	%f188, %f186, %f187, %f185;
	ld.shared.f32 	%f189, [%r5+96];
	ld.shared.f32 	%f190, [%r8+3072];
	fma.rn.f32 	%f191, %f189, %f190, %f188;
	ld.shared.f32 	%f192, [%r5+100];
	ld.shared.f32 	%f193, [%r8+3200];
	fma.rn.f32 	%f194, %f192, %f193, %f191;
	ld.shared.f32 	%f195, [%r5+104];
	ld.shared.f32 	%f196, [%r8+3328];
	fma.rn.f32 	%f197, %f195, %f196, %f194;
	ld.shared.f32 	%f198, [%r5+108];
	ld.shared.f32 	%f199, [%r8+3456];
	fma.rn.f32 	%f200, %f198, %f199, %f197;
	ld.shared.f32 	%f201, [%r5+112];
	ld.shared.f32 	%f202, [%r8+3584];
	fma.rn.f32 	%f203, %f201, %f202, %f200;
	ld.shared.f32 	%f204, [%r5+116];
	ld.shared.f32 	%f205, [%r8+3712];
	fma.rn.f32 	%f206, %f204, %f205, %f203;
	ld.shared.f32 	%f207, [%r5+120];
	ld.shared.f32 	%f208, [%r8+3840];
	fma.rn.f32 	%f209, %f207, %f208, %f206;
	ld.shared.f32 	%f210, [%r5+124];
	ld.shared.f32 	%f211, [%r8+3968];
	fma.rn.f32 	%f413, %f210, %f211, %f209;
$L__BB0_12:
	setp.ge.s32 	%p16, %r11, %r24;
	bar.sync 	0;
	@%p16 bra 	$L__BB0_14;
	ld.global.f32 	%f212, [%rd4+256];
	st.shared.f32 	[%r7], %f212;
$L__BB0_14:
	bar.sync 	0;
	@%p17 bra 	$L__BB0_16;
	ld.shared.f32 	%f213, [%r5];
	ld.shared.f32 	%f214, [%r8];
	fma.rn.f32 	%f215, %f213, %f214, %f414;
	ld.shared.f32 	%f216, [%r5+4];
	ld.shared.f32 	%f217, [%r8+128];
	fma.rn.f32 	%f218, %f216, %f217, %f215;
	ld.shared.f32 	%f219, [%r5+8];
	ld.shared.f32 	%f220, [%r8+256];
	fma.rn.f32 	%f221, %f219, %f220, %f218;
	ld.shared.f32 	%f222, [%r5+12];
	ld.shared.f32 	%f223, [%r8+384];
	fma.rn.f32 	%f224, %f222, %f223, %f221;
	ld.shared.f32 	%f225, [%r5+16];
	ld.shared.f32 	%f226, [%r8+512];
	fma.rn.f32 	%f227, %f225, %f226, %f224;
	ld.shared.f32 	%f228, [%r5+20];
	ld.shared.f32 	%f229, [%r8+640];
	fma.rn.f32 	%f230, %f228, %f229, %f227;
	ld.shared.f32 	%f231, [%r5+24];
	ld.shared.f32 	%f232, [%r8+768];
	fma.rn.f32 	%f233, %f231, %f232, %f230;
	ld.shared.f32 	%f234, [%r5+28];
	ld.shared.f32 	%f235, [%r8+896];
	fma.rn.f32 	%f236, %f234, %f235, %f233;
	ld.shared.f32 	%f237, [%r5+32];
	ld.shared.f32 	%f238, [%r8+1024];
	fma.rn.f32 	%f239, %f237, %f238, %f236;
	ld.shared.f32 	%f240, [%r5+36];
	ld.shared.f32 	%f241, [%r8+1152];
	fma.rn.f32 	%f242, %f240, %f241, %f239;
	ld.shared.f32 	%f243, [%r5+40];
	ld.shared.f32 	%f244, [%r8+1280];
	fma.rn.f32 	%f245, %f243, %f244, %f242;
	ld.shared.f32 	%f246, [%r5+44];
	ld.shared.f32 	%f247, [%r8+1408];
	fma.rn.f32 	%f248, %f246, %f247, %f245;
	ld.shared.f32 	%f249, [%r5+48];
	ld.shared.f32 	%f250, [%r8+1536];
	fma.rn.f32 	%f251, %f249, %f250, %f248;
	ld.shared.f32 	%f252, [%r5+52];
	ld.shared.f32 	%f253, [%r8+1664];
	fma.rn.f32 	%f254, %f252, %f253, %f251;
	ld.shared.f32 	%f255, [%r5+56];
	ld.shared.f32 	%f256, [%r8+1792];
	fma.rn.f32 	%f257, %f255, %f256, %f254;
	ld.shared.f32 	%f258, [%r5+60];
	ld.shared.f32 	%f259, [%r8+1920];
	fma.rn.f32 	%f260, %f258, %f259, %f257;
	ld.shared.f32 	%f261, [%r5+64];
	ld.shared.f32 	%f262, [%r8+2048];
	fma.rn.f32 	%f263, %f261, %f262, %f260;
	ld.shared.f32 	%f264, [%r5+68];
	ld.shared.f32 	%f265, [%r8+2176];
	fma.rn.f32 	%f266, %f264, %f265, %f263;
	ld.shared.f32 	%f267, [%r5+72];
	ld.shared.f32 	%f268, [%r8+2304];
	fma.rn.f32 	%f269, %f267, %f268, %f266;
	ld.shared.f32 	%f270, [%r5+76];
	ld.shared.f32 	%f271, [%r8+2432];
	fma.rn.f32 	%f272, %f270, %f271, %f269;
	ld.shared.f32 	%f273, [%r5+80];
	ld.shared.f32 	%f274, [%r8+2560];
	fma.rn.f32 	%f275, %f273, %f274, %f272;
	ld.shared.f32 	%f276, [%r5+84];
	ld.shared.f32 	%f277, [%r8+2688];
	fma.rn.f32 	%f278, %f276, %f277, %f275;
	ld.shared.f32 	%f279, [%r5+88];
	ld.shared.f32 	%f280, [%r8+2816];
	fma.rn.f32 	%f281, %f279, %f280, %f278;
	ld.shared.f32 	%f282, [%r5+92];
	ld.shared.f32 	%f283, [%r8+2944];
	fma.rn.f32 	%f284, %f282, %f283, %f281;
	ld.shared.f32 	%f285, [%r5+96];
	ld.shared.f32 	%f286, [%r8+3072];
	fma.rn.f32 	%f287, %f285, %f286, %f284;
	ld.shared.f32 	%f288, [%r5+100];
	ld.shared.f32 	%f289, [%r8+3200];
	fma.rn.f32 	%f290, %f288, %f289, %f287;
	ld.shared.f32 	%f291, [%r5+104];
	ld.shared.f32 	%f292, [%r8+3328];
	fma.rn.f32 	%f293, %f291, %f292, %f290;
	ld.shared.f32 	%f294, [%r5+108];
	ld.shared.f32 	%f295, [%r8+3456];
	fma.rn.f32 	%f296, %f294, %f295, %f293;
	ld.shared.f32 	%f297, [%r5+112];
	ld.shared.f32 	%f298, [%r8+3584];
	fma.rn.f32 	%f299, %f297, %f298, %f296;
	ld.shared.f32 	%f300, [%r5+116];
	ld.shared.f32 	%f301, [%r8+3712];
	fma.rn.f32 	%f302, %f300, %f301, %f299;
	ld.shared.f32 	%f303, [%r5+120];
	ld.shared.f32 	%f304, [%r8+3840];
	fma.rn.f32 	%f305, %f303, %f304, %f302;
	ld.shared.f32 	%f306, [%r5+124];
	ld.shared.f32 	%f307, [%r8+3968];
	fma.rn.f32 	%f414, %f306, %f307, %f305;
$L__BB0_16:
	setp.ge.s32 	%p18, %r12, %r24;
	bar.sync 	0;
	@%p18 bra 	$L__BB0_18;
	ld.global.f32 	%f308, [%rd4+384];
	st.shared.f32 	[%r7], %f308;
$L__BB0_18:
	bar.sync 	0;
	@%p19 bra 	$L__BB0_20;
	ld.shared.f32 	%f309, [%r5];
	ld.shared.f32 	%f310, [%r8];
	fma.rn.f32 	%f311, %f309, %f310, %f415;
	ld.shared.f32 	%f312, [%r5+4];
	ld.shared.f32 	%f313, [%r8+128];
	fma.rn.f32 	%f314, %f312, %f313, %f311;
	ld.shared.f32 	%f315, [%r5+8];
	ld.shared.f32 	%f316, [%r8+256];
	fma.rn.f32 	%f317, %f315, %f316, %f314;
	ld.shared.f32 	%f318, [%r5+12];
	ld.shared.f32 	%f319, [%r8+384];
	fma.rn.f32 	%f320, %f318, %f319, %f317;
	ld.shared.f32 	%f321, [%r5+16];
	ld.shared.f32 	%f322, [%r8+512];
	fma.rn.f32 	%f323, %f321, %f322, %f320;
	ld.shared.f32 	%f324, [%r5+20];
	ld.shared.f32 	%f325, [%r8+640];
	fma.rn.f32 	%f326, %f324, %f325, %f323;
	ld.shared.f32 	%f327, [%r5+24];
	ld.shared.f32 	%f328, [%r8+768];
	fma.rn.f32 	%f329, %f327, %f328, %f326;
	ld.shared.f32 	%f330, [%r5+28];
	ld.shared.f32 	%f331, [%r8+896];
	fma.rn.f32 	%f332, %f330, %f331, %f329;
	ld.shared.f32 	%f333, [%r5+32];
	ld.shared.f32 	%f334, [%r8+1024];
	fma.rn.f32 	%f335, %f333, %f334, %f332;
	ld.shared.f32 	%f336, [%r5+36];
	ld.shared.f32 	%f337, [%r8+1152];
	fma.rn.f32 	%f338, %f336, %f337, %f335;
	ld.shared.f32 	%f339, [%r5+40];
	ld.shared.f32 	%f340, [%r8+1280];
	fma.rn.f32 	%f341, %f339, %f340, %f338;
	ld.shared.f32 	%f342, [%r5+44];
	ld.shared.f32 	%f343, [%r8+1408];
	fma.rn.f32 	%f344, %f342, %f343, %f341;
	ld.shared.f32 	%f345, [%r5+48];
	ld.shared.f32 	%f346, [%r8+1536];
	fma.rn.f32 	%f347, %f345, %f346, %f344;
	ld.shared.f32 	%f348, [%r5+52];
	ld.shared.f32 	%f349, [%r8+1664];
	fma.rn.f32 	%f350, %f348, %f349, %f347;
	ld.shared.f32 	%f351, [%r5+56];
	ld.shared.f32 	%f352, [%r8+1792];
	fma.rn.f32 	%f353, %f351, %f352, %f350;
	ld.shared.f32 	%f354, [%r5+60];
	ld.shared.f32 	%f355, [%r8+1920];
	fma.rn.f32 	%f356, %f354, %f355, %f353;
	ld.shared.f32 	%f357, [%r5+64];
	ld.shared.f32 	%f358, [%r8+2048];
	fma.rn.f32 	%f359, %f357, %f358, %f356;
	ld.shared.f32 	%f360, [%r5+68];
	ld.shared.f32 	%f361, [%r8+2176];
	fma.rn.f32 	%f362, %f360, %f361, %f359;
	ld.shared.f32 	%f363, [%r5+72];
	ld.shared.f32 	%f364, [%r8+2304];
	fma.rn.f32 	%f365, %f363, %f364, %f362;
	ld.shared.f32 	%f366, [%r5+76];
	ld.shared.f32 	%f367, [%r8+2432];
	fma.rn.f32 	%f368, %f366, %f367, %f365;
	ld.shared.f32 	%f369, [%r5+80];
	ld.shared.f32 	%f370, [%r8+2560];
	fma.rn.f32 	%f371, %f369, %f370, %f368;
	ld.shared.f32 	%f372, [%r5+84];
	ld.shared.f32 	%f373, [%r8+2688];
	fma.rn.f32 	%f374, %f372, %f373, %f371;
	ld.shared.f32 	%f375, [%r5+88];
	ld.shared.f32 	%f376, [%r8+2816];
	fma.rn.f32 	%f377, %f375, %f376, %f374;
	ld.shared.f32 	%f378, [%r5+92];
	ld.shared.f32 	%f379, [%r8+2944];
	fma.rn.f32 	%f380, %f378, %f379, %f377;
	ld.shared.f32 	%f381, [%r5+96];
	ld.shared.f32 	%f382, [%r8+3072];
	fma.rn.f32 	%f383, %f381, %f382, %f380;
	ld.shared.f32 	%f384, [%r5+100];
	ld.shared.f32 	%f385, [%r8+3200];
	fma.rn.f32 	%f386, %f384, %f385, %f383;
	ld.shared.f32 	%f387, [%r5+104];
	ld.shared.f32 	%f388, [%r8+3328];
	fma.rn.f32 	%f389, %f387, %f388, %f386;
	ld.shared.f32 	%f390, [%r5+108];
	ld.shared.f32 	%f391, [%r8+3456];
	fma.rn.f32 	%f392, %f390, %f391, %f389;
	ld.shared.f32 	%f393, [%r5+112];
	ld.shared.f32 	%f394, [%r8+3584];
	fma.rn.f32 	%f395, %f393, %f394, %f392;
	ld.shared.f32 	%f396, [%r5+116];
	ld.shared.f32 	%f397, [%r8+3712];
	fma.rn.f32 	%f398, %f396, %f397, %f395;
	ld.shared.f32 	%f399, [%r5+120];
	ld.shared.f32 	%f400, [%r8+3840];
	fma.rn.f32 	%f401, %f399, %f400, %f398;
	ld.shared.f32 	%f402, [%r5+124];
	ld.shared.f32 	%f403, [%r8+3968];
	fma.rn.f32 	%f415, %f402, %f403, %f401;
$L__BB0_20:
	bar.sync 	0;
	add.s32 	%r48, %r48, 1;
	setp.eq.s32 	%p20, %r48, 0;
	add.s32 	%r47, %r47, %r15;
	add.s32 	%r46, %r46, 32;
	@%p20 bra 	$L__BB0_21;
	bra.uni 	$L__BB0_2;
$L__BB0_21:
	shl.b32 	%r37, %r1, 5;
	add.s32 	%r17, %r37, %r2;
	max.s32 	%r38, %r4, %r17;
	setp.lt.s32 	%p21, %r38, %r24;
	mad.lo.s32 	%r39, %r24, %r4, %r17;
	cvta.to.global.u64 	%rd11, %rd7;
	mul.wide.s32 	%rd12, %r39, 4;
	add.s64 	%rd3, %rd11, %rd12;
	@%p21 bra 	$L__BB0_22;
	bra.uni 	$L__BB0_23;
$L__BB0_22:
	st.global.f32 	[%rd3], %f412;
$L__BB0_23:
	add.s32 	%r40, %r17, 32;
	max.s32 	%r41, %r4, %r40;
	setp.ge.s32 	%p22, %r41, %r24;
	@%p22 bra 	$L__BB0_25;
	st.global.f32 	[%rd3+128], %f413;
$L__BB0_25:
	add.s32 	%r42, %r17, 64;
	max.s32 	%r43, %r4, %r42;
	setp.ge.s32 	%p23, %r43, %r24;
	@%p23 bra 	$L__BB0_27;
	st.global.f32 	[%rd3+256], %f414;
$L__BB0_27:
	add.s32 	%r44, %r17, 96;
	max.s32 	%r45, %r4, %r44;
	setp.ge.s32 	%p24, %r45, %r24;
	@%p24 bra 	$L__BB0_29;
	st.global.f32 	[%rd3+384], %f415;
$L__BB0_29:
	ret;

}


// ===== COMPILED SASS (sm_100) =====

	.target	sm_100

	.elftype	@"ET_EXEC"


//--------------------- .note.nv.tkinfo           --------------------------
	.section	.note.nv.tkinfo,"",@"SHT_NOTE"
	.sectionflags	@"SHF_NOTE_NV_TKINFO"
	.tkinfo
        /*0018*/ 	.word	0x00000002
        /*0030*/ 	.string	""
        /*0030*/ 	.string	"ptxas"
        /*0030*/ 	.string	"Cuda compilation tools, release 13.0, V13.0.88"
        /*0030*/ 	.string	"Build cuda_13.0.r13.0/compiler.36424714_0"
        /*0030*/ 	.string	"-arch sm_100 -m 64 "



//--------------------- .note.nv.cuinfo           --------------------------
	.section	.note.nv.cuinfo,"",@"SHT_NOTE"
	.sectionflags	@"SHF_NOTE_NV_CUINFO"
        /*0018*/ 	.short	0x0002
        /*001a*/ 	.short	0x0064
        /*001c*/ 	.short	0x0082
	.zero		2


//--------------------- .nv.info                  --------------------------
	.section	.nv.info,"",@"SHT_CUDA_INFO"
	.align	4


	//----- nvinfo : EIATTR_REGCOUNT
	.align		4
        /*0000*/ 	.byte	0x04, 0x2f
        /*0002*/ 	.short	(.L_1 - .L_0)
	.align		4
.L_0:
        /*0004*/ 	.word	index@(_Z15matrixMulKernelPfS_S_i)
        /*0008*/ 	.word	0x00000020


	//----- nvinfo : EIATTR_FRAME_SIZE
	.align		4
.L_1:
        /*000c*/ 	.byte	0x04, 0x11
        /*000e*/ 	.short	(.L_3 - .L_2)
	.align		4
.L_2:
        /*0010*/ 	.word	index@(_Z15matrixMulKernelPfS_S_i)
        /*0014*/ 	.word	0x00000000


	//----- nvinfo : EIATTR_MIN_STACK_SIZE
	.align		4
.L_3:
        /*0018*/ 	.byte	0x04, 0x12
        /*001a*/ 	.short	(.L_5 - .L_4)
	.align		4
.L_4:
        /*001c*/ 	.word	index@(_Z15matrixMulKernelPfS_S_i)
        /*0020*/ 	.word	0x00000000
.L_5:


//--------------------- .nv.compat                --------------------------
	.section	.nv.compat,"",@"SHT_CUDA_COMPAT_INFO"
	.align	4
        /*0000*/ 	.byte	0x02, 0x09, 0x00, 0x00, 0x02, 0x02, 0x01, 0x00, 0x02, 0x05, 0x05, 0x00, 0x03, 0x07, 0x01, 0x01
        /*0010*/ 	.byte	0x02, 0x03, 0x00, 0x00, 0x02, 0x06, 0x01, 0x00, 0x04, 0x0b, 0x08, 0x00, 0x09, 0x00, 0x00, 0x00
        /*0020*/ 	.byte	0x00, 0x00, 0x00, 0x00


//--------------------- .nv.info._Z15matrixMulKernelPfS_S_i --------------------------
	.section	.nv.info._Z15matrixMulKernelPfS_S_i,"",@"SHT_CUDA_INFO"
	.sectionflags	@""
	.align	4


	//----- nvinfo : EIATTR_CUDA_API_VERSION
	.align		4
        /*0000*/ 	.byte	0x04, 0x37
        /*0002*/ 	.short	(.L_7 - .L_6)
.L_6:
        /*0004*/ 	.word	0x00000082


	//----- nvinfo : EIATTR_KPARAM_INFO
	.align		4
.L_7:
        /*0008*/ 	.byte	0x04, 0x17
        /*000a*/ 	.short	(.L_9 - .L_8)
.L_8:
        /*000c*/ 	.word	0x00000000
        /*0010*/ 	.short	0x0003
        /*0012*/ 	.short	0x0018
        /*0014*/ 	.byte	0x00, 0xf0, 0x11, 0x00


	//----- nvinfo : EIATTR_KPARAM_INFO
	.align		4
.L_9:
        /*0018*/ 	.byte	0x04, 0x17
        /*001a*/ 	.short	(.L_11 - .L_10)
.L_10:
        /*001c*/ 	.word	0x00000000
        /*0020*/ 	.short	0x0002
        /*0022*/ 	.short	0x0010
        /*0024*/ 	.byte	0x00, 0xf5, 0x21, 0x00


	//----- nvinfo : EIATTR_KPARAM_INFO
	.align		4
.L_11:
        /*0028*/ 	.byte	0x04, 0x17
        /*002a*/ 	.short	(.L_13 - .L_12)
.L_12:
        /*002c*/ 	.word	0x00000000
        /*0030*/ 	.short	0x0001
        /*0032*/ 	.short	0x0008
        /*0034*/ 	.byte	0x00, 0xf5, 0x21, 0x00


	//----- nvinfo : EIATTR_KPARAM_INFO
	.align		4
.L_13:
        /*0038*/ 	.byte	0x04, 0x17
        /*003a*/ 	.short	(.L_15 - .L_14)
.L_14:
        /*003c*/ 	.word	0x00000000
        /*0040*/ 	.short	0x0000
        /*0042*/ 	.short	0x0000
        /*0044*/ 	.byte	0x00, 0xf5, 0x21, 0x00


	//----- nvinfo : EIATTR_SPARSE_MMA_MASK
	.align		4
.L_15:
        /*0048*/ 	.byte	0x03, 0x50
        /*004a*/ 	.short	0x0000


	//----- nvinfo : EIATTR_MAXREG_COUNT
	.align		4
        /*004c*/ 	.byte	0x03, 0x1b
        /*004e*/ 	.short	0x00ff


	//----- nvinfo : EIATTR_NUM_BARRIERS
	.align		4
        /*0050*/ 	.byte	0x02, 0x4c
        /*0052*/ 	.byte	0x01
	.zero		1


	//----- nvinfo : EIATTR_MERCURY_ISA_VERSION
	.align		4
        /*0054*/ 	.byte	0x03, 0x5f
        /*0056*/ 	.short	0x0101


	//----- nvinfo : EIATTR_VRC_CTA_INIT_COUNT
	.align		4
        /*0058*/ 	.byte	0x02, 0x4a
	.zero		1
	.zero		1


	//----- nvinfo : EIATTR_EXIT_INSTR_OFFSETS
	.align		4
        /*005c*/ 	.byte	0x04, 0x1c
        /*005e*/ 	.short	(.L_17 - .L_16)


	//   ....[0]....
.L_16:
        /*0060*/ 	.word	0x00002e80


	//   ....[1]....
        /*0064*/ 	.word	0x00002ea0


	//----- nvinfo : EIATTR_CRS_STACK_SIZE
	.align		4
.L_17:
        /*0068*/ 	.byte	0x04, 0x1e
        /*006a*/ 	.short	(.L_19 - .L_18)
.L_18:
        /*006c*/ 	.word	0x00000000


	//----- nvinfo : EIATTR_CBANK_PARAM_SIZE
	.align		4
.L_19:
        /*0070*/ 	.byte	0x03, 0x19
        /*0072*/ 	.short	0x001c


	//----- nvinfo : EIATTR_PARAM_CBANK
	.align		4
        /*0074*/ 	.byte	0x04, 0x0a
        /*0076*/ 	.short	(.L_21 - .L_20)
	.align		4
.L_20:
        /*0078*/ 	.word	index@(.nv.constant0._Z15matrixMulKernelPfS_S_i)
        /*007c*/ 	.short	0x0380
        /*007e*/ 	.short	0x001c


	//----- nvinfo : EIATTR_SW_WAR
	.align		4
.L_21:
        /*0080*/ 	.byte	0x04, 0x36
        /*0082*/ 	.short	(.L_23 - .L_22)
.L_22:
        /*0084*/ 	.word	0x00000008
.L_23:


//--------------------- .nv.callgraph             --------------------------
	.section	.nv.callgraph,"",@"SHT_CUDA_CALLGRAPH"
	.align	4
	.sectionentsize	8
	.align		4
        /*0000*/ 	.word	0x00000000
	.align		4
        /*0004*/ 	.word	0xffffffff
	.align		4
        /*0008*/ 	.word	0x00000000
	.align		4
        /*000c*/ 	.word	0xfffffffe
	.align		4
        /*0010*/ 	.word	0x00000000
	.align		4
        /*0014*/ 	.word	0xfffffffd
	.align		4
        /*0018*/ 	.word	0x00000000
	.align		4
        /*001c*/ 	.word	0xfffffffc


//--------------------- .text._Z15matrixMulKernelPfS_S_i --------------------------
	.section	.text._Z15matrixMulKernelPfS_S_i,"ax",@progbits
	.align	128
        .global         _Z15matrixMulKernelPfS_S_i
        .type           _Z15matrixMulKernelPfS_S_i,@function
        .size           _Z15matrixMulKernelPfS_S_i,(.L_x_33 - _Z15matrixMulKernelPfS_S_i)
        .other          _Z15matrixMulKernelPfS_S_i,@"STO_CUDA_ENTRY STV_DEFAULT"
_Z15matrixMulKernelPfS_S_i:
.text._Z15matrixMulKernelPfS_S_i:
[----:B------:R-:W-:Y:S01]  /*0000*/  LDC R1, c[0x0][0x37c] ;  /* 0x0000df00ff017b82 */ /* 0x000fe20000000800 */
[----:B------:R-:W0:Y:S01]  /*0010*/  LDCU UR4, c[0x0][0x398] ;  /* 0x00007300ff0477ac */ /* 0x000e220008000800 */
[----:B------:R-:W1:Y:S01]  /*0020*/  S2R R19, SR_CTAID.Y ;  /* 0x0000000000137919 */ /* 0x000e620000002600 */
[----:B------:R-:W-:Y:S01]  /*0030*/  HFMA2 R24, -RZ, RZ, 0, 0 ;  /* 0x00000000ff187431 */ /* 0x000fe200000001ff */
[----:B------:R-:W-:Y:S01]  /*0040*/  CS2R R22, SRZ ;  /* 0x0000000000167805 */ /* 0x000fe2000001ff00 */
[----:B------:R-:W2:Y:S01]  /*0050*/  LDCU.64 UR8, c[0x0][0x358] ;  /* 0x00006b00ff0877ac */ /* 0x000ea20008000a00 */
[----:B------:R-:W1:Y:S01]  /*0060*/  S2R R16, SR_TID.Y ;  /* 0x0000000000107919 */ /* 0x000e620000002200 */
[----:B------:R-:W-:Y:S01]  /*0070*/  MOV R21, RZ ;  /* 0x000000ff00157202 */ /* 0x000fe20000000f00 */
[----:B------:R-:W3:Y:S01]  /*0080*/  S2R R0, SR_CTAID.X ;  /* 0x0000000000007919 */ /* 0x000ee20000002500 */
[----:B------:R-:W4:Y:S01]  /*0090*/  S2R R2, SR_TID.X ;  /* 0x0000000000027919 */ /* 0x000f220000002100 */
[----:B0-----:R-:W-:-:S04]  /*00a0*/  MOV R3, UR4 ;  /* 0x0000000400037c02 */ /* 0x001fc80008000f00 */
[----:B------:R-:W-:Y:S02]  /*00b0*/  ISETP.GE.AND P0, PT, R3, 0x20, PT ;  /* 0x000000200300780c */ /* 0x000fe40003f06270 */
[----:B-1----:R-:W-:-:S11]  /*00c0*/  LEA R19, R19, R16, 0x5 ;  /* 0x0000001013137211 */ /* 0x002fd600078e28ff */
[----:B--2---:R-:W-:Y:S05]  /*00d0*/  @!P0 BRA `(.L_x_0) ;  /* 0x0000002c002c8947 */ /* 0x004fea0003800000 */
[CC--:B------:R-:W-:Y:S01]  /*00e0*/  ISETP.GE.U32.AND P2, PT, R19.reuse, R3.reuse, PT ;  /* 0x000000031300720c */ /* 0x0c0fe20003f46070 */
[----:B----4-:R-:W-:Y:S01]  /*00f0*/  IMAD R25, R19, R3, R2 ;  /* 0x0000000313197224 */ /* 0x010fe200078e0202 */
[----:B------:R-:W0:Y:S08]  /*0100*/  S2UR UR5, SR_CgaCtaId ;  /* 0x00000000000579c3 */ /* 0x000e300000008800 */
[----:B------:R-:W1:Y:S08]  /*0110*/  LDC.64 R28, c[0x0][0x388] ;  /* 0x0000e200ff1c7b82 */ /* 0x000e700000000a00 */
[----:B------:R-:W2:Y:S02]  /*0120*/  @!P2 LDC.64 R4, c[0x0][0x380] ;  /* 0x0000e000ff04ab82 */ /* 0x000ea40000000a00 */
[----:B--2---:R-:W-:-:S06]  /*0130*/  @!P2 IMAD.WIDE R4, R25, 0x4, R4 ;  /* 0x000000041904a825 */ /* 0x004fcc00078e0204 */
[----:B------:R-:W2:Y:S01]  /*0140*/  @!P2 LDG.E R5, desc[UR8][R4.64] ;  /* 0x000000080405a981 */ /* 0x000ea2000c1e1900 */
[----:B------:R-:W-:Y:S01]  /*0150*/  UMOV UR4, 0x400 ;  /* 0x0000040000047882 */ /* 0x000fe20000000000 */
[----:B---3--:R-:W-:Y:S01]  /*0160*/  LEA R11, R0, R2, 0x5 ;  /* 0x00000002000b7211 */ /* 0x008fe200078e28ff */
[----:B0-----:R-:W-:Y:S01]  /*0170*/  ULEA UR6, UR5, UR4, 0x18 ;  /* 0x0000000405067291 */ /* 0x001fe2000f8ec0ff */
[-C--:B------:R-:W-:Y:S02]  /*0180*/  IMAD R7, R16, R3.reuse, R2 ;  /* 0x0000000310077224 */ /* 0x080fe400078e0202 */
[----:B------:R-:W-:-:S03]  /*0190*/  ISETP.GE.AND P0, PT, R11, R3, PT ;  /* 0x000000030b00720c */ /* 0x000fc60003f06270 */
[----:B------:R-:W-:Y:S02]  /*01a0*/  LEA R18, R16, UR6, 0x7 ;  /* 0x0000000610127c11 */ /* 0x000fe4000f8e38ff */
[----:B------:R-:W-:Y:S02]  /*01b0*/  LEA R26, R0, R7, 0x5 ;  /* 0x00000007001a7211 */ /* 0x000fe400078e28ff */
[----:B------:R-:W-:-:S03]  /*01c0*/  LEA R6, R2, R18, 0x2 ;  /* 0x0000001202067211 */ /* 0x000fc600078e10ff */
[----:B-1----:R-:W-:Y:S02]  /*01d0*/  IMAD.WIDE R28, R26, 0x4, R28 ;  /* 0x000000041a1c7825 */ /* 0x002fe400078e021c */
[----:B--2---:R0:W-:Y:S01]  /*01e0*/  @!P2 STS [R6], R5 ;  /* 0x000000050600a388 */ /* 0x0041e20000000800 */
[----:B------:R-:W-:Y:S06]  /*01f0*/  BAR.SYNC.DEFER_BLOCKING 0x0 ;  /* 0x0000000000007b1d */ /* 0x000fec0000010000 */
[----:B------:R-:W2:Y:S01]  /*0200*/  @!P0 LDG.E R7, desc[UR8][R28.64] ;  /* 0x000000081c078981 */ /* 0x000ea2000c1e1900 */
[----:B------:R-:W-:Y:S01]  /*0210*/  UIADD3 UR4, UPT, UPT, UR4, 0x1000, URZ ;  /* 0x0000100004047890 */ /* 0x000fe2000fffe0ff */
[----:B------:R-:W-:Y:S01]  /*0220*/  ISETP.GE.U32.AND P5, PT, R19, R3, PT ;  /* 0x000000031300720c */ /* 0x000fe20003fa6070 */
[----:B------:R-:W-:Y:S01]  /*0230*/  BSSY.RECONVERGENT B0, `(.L_x_1) ;  /* 0x000005a000007945 */ /* 0x000fe20003800200 */
[C---:B------:R-:W-:Y:S01]  /*0240*/  IADD3 R10, PT, PT, R11.reuse, 0x20, RZ ;  /* 0x000000200b0a7810 */ /* 0x040fe20007ffe0ff */
[----:B------:R-:W-:Y:S01]  /*0250*/  ULEA UR4, UR5, UR4, 0x18 ;  /* 0x0000000405047291 */ /* 0x000fe2000f8ec0ff */
[----:B------:R-:W-:-:S02]  /*0260*/  IADD3 R9, PT, PT, R11, 0x40, RZ ;  /* 0x000000400b097810 */ /* 0x000fc40007ffe0ff */
[----:B------:R-:W-:Y:S02]  /*0270*/  IADD3 R8, PT, PT, R11, 0x60, RZ ;  /* 0x000000600b087810 */ /* 0x000fe40007ffe0ff */
[-C--:B------:R-:W-:Y:S02]  /*0280*/  ISETP.LT.AND P3, PT, R10, R3.reuse, !P5 ;  /* 0x000000030a00720c */ /* 0x080fe40006f61270 */
[----:B------:R-:W-:Y:S02]  /*0290*/  LEA R17, R2, UR4, 0x2 ;  /* 0x0000000402117c11 */ /* 0x000fe4000f8e10ff */
[----:B------:R-:W-:Y:S02]  /*02a0*/  ISETP.LT.AND P4, PT, R9, R3, !P5 ;  /* 0x000000030900720c */ /* 0x000fe40006f81270 */
[----:B------:R-:W-:Y:S02]  /*02b0*/  LEA R16, R16, R17, 0x7 ;  /* 0x0000001110107211 */ /* 0x000fe400078e38ff */
[----:B------:R-:W-:-:S02]  /*02c0*/  ISETP.GE.AND P1, PT, R10, R3, PT ;  /* 0x000000030a00720c */ /* 0x000fc40003f26270 */
[-C--:B------:R-:W-:Y:S02]  /*02d0*/  ISETP.GE.AND P6, PT, R9, R3.reuse, PT ;  /* 0x000000030900720c */ /* 0x080fe40003fc6270 */
[----:B------:R-:W-:Y:S01]  /*02e0*/  MOV R24, RZ ;  /* 0x000000ff00187202 */ /* 0x000fe20000000f00 */
[----:B--2---:R0:W-:Y:S01]  /*02f0*/  @!P0 STS [R16], R7 ;  /* 0x0000000710008388 */ /* 0x0041e20000000800 */
[----:B------:R-:W-:Y:S01]  /*0300*/  BAR.SYNC.DEFER_BLOCKING 0x0 ;  /* 0x0000000000007b1d */ /* 0x000fe20000010000 */
[-C--:B------:R-:W-:Y:S02]  /*0310*/  ISETP.LT.AND P0, PT, R11, R3.reuse, !P5 ;  /* 0x000000030b00720c */ /* 0x080fe40006f01270 */
[----:B------:R-:W-:Y:S02]  /*0320*/  ISETP.LT.AND P5, PT, R8, R3, !P5 ;  /* 0x000000030800720c */ /* 0x000fe40006fa1270 */
[----:B------:R-:W-:-:S09]  /*0330*/  P2R R20, PR, RZ, 0x1 ;  /* 0x00000001ff147803 */ /* 0x000fd20000000000 */
[----:B0-----:R-:W-:Y:S05]  /*0340*/  @!P0 BRA `(.L_x_2) ;  /* 0x0000000400208947 */ /* 0x001fea0003800000 */
[----:B------:R-:W-:Y:S04]  /*0350*/  LDS R15, [R17] ;  /* 0x00000000110f7984 */ /* 0x000fe80000000800 */
[----:B------:R-:W0:Y:S04]  /*0360*/  LDS.128 R4, [R18] ;  /* 0x0000000012047984 */ /* 0x000e280000000c00 */
[----:B------:R-:W1:Y:S04]  /*0370*/  LDS R21, [R17+0x80] ;  /* 0x0000800011157984 */ /* 0x000e680000000800 */
[----:B------:R-:W2:Y:S04]  /*0380*/  LDS R13, [R17+0x100] ;  /* 0x00010000110d7984 */ /* 0x000ea80000000800 */
[----:B------:R-:W-:Y:S01]  /*0390*/  LDS R27, [R17+0x280] ;  /* 0x00028000111b7984 */ /* 0x000fe20000000800 */
[----:B0-----:R-:W-:-:S03]  /*03a0*/  FFMA R12, R4, R15, RZ ;  /* 0x0000000f040c7223 */ /* 0x001fc600000000ff */
[----:B------:R-:W0:Y:S01]  /*03b0*/  LDS R4, [R17+0x180] ;  /* 0x0001800011047984 */ /* 0x000e220000000800 */
[----:B-1----:R-:W-:-:S03]  /*03c0*/  FFMA R12, R21, R5, R12 ;  /* 0x00000005150c7223 */ /* 0x002fc6000000000c */
[----:B------:R-:W-:Y:S01]  /*03d0*/  LDS R5, [R17+0x200] ;  /* 0x0002000011057984 */ /* 0x000fe20000000800 */
[----:B--2---:R-:W-:-:S03]  /*03e0*/  FFMA R21, R13, R6, R12 ;  /* 0x000000060d157223 */ /* 0x004fc6000000000c */
[----:B------:R-:W1:Y:S01]  /*03f0*/  LDS.128 R12, [R18+0x10] ;  /* 0x00001000120c7984 */ /* 0x000e620000000c00 */
[----:B0-----:R-:W-:-:S03]  /*0400*/  FFMA R21, R4, R7, R21 ;  /* 0x0000000704157223 */ /* 0x001fc60000000015 */
[----:B------:R-:W0:Y:S01]  /*0410*/  LDS R7, [R17+0x300] ;  /* 0x0003000011077984 */ /* 0x000e220000000800 */
[----:B-1----:R-:W-:-:S03]  /*0420*/  FFMA R12, R12, R5, R21 ;  /* 0x000000050c0c7223 */ /* 0x002fc60000000015 */
[----:B------:R-:W1:Y:S01]  /*0430*/  LDS R5, [R17+0x380] ;  /* 0x0003800011057984 */ /* 0x000e620000000800 */
[----:B------:R-:W-:-:S03]  /*0440*/  FFMA R12, R27, R13, R12 ;  /* 0x0000000d1b0c7223 */ /* 0x000fc6000000000c */
[----:B------:R-:W-:Y:S04]  /*0450*/  LDS R13, [R17+0x400] ;  /* 0x00040000110d7984 */ /* 0x000fe80000000800 */
[----:B------:R-:W-:Y:S01]  /*0460*/  LDS R27, [R17+0x480] ;  /* 0x00048000111b7984 */ /* 0x000fe20000000800 */
[----:B0-----:R-:W-:-:S04]  /*0470*/  FFMA R12, R7, R14, R12 ;  /* 0x0000000e070c7223 */ /* 0x001fc8000000000c */
[----:B-1----:R-:W-:Y:S02]  /*0480*/  FFMA R21, R5, R15, R12 ;  /* 0x0000000f05157223 */ /* 0x002fe4000000000c */
[----:B------:R-:W0:Y:S04]  /*0490*/  LDS.128 R4, [R18+0x20] ;  /* 0x0000200012047984 */ /* 0x000e280000000c00 */
[----:B------:R-:W1:Y:S01]  /*04a0*/  LDS R15, [R17+0x500] ;  /* 0x00050000110f7984 */ /* 0x000e620000000800 */
[----:B0-----:R-:W-:-:S03]  /*04b0*/  FFMA R12, R4, R13, R21 ;  /* 0x0000000d040c7223 */ /* 0x001fc60000000015 */
[----:B------:R-:W0:Y:S01]  /*04c0*/  LDS R4, [R17+0x580] ;  /* 0x0005800011047984 */ /* 0x000e220000000800 */
[----:B------:R-:W-:-:S03]  /*04d0*/  FFMA R12, R27, R5, R12 ;  /* 0x000000051b0c7223 */ /* 0x000fc6000000000c */
[----:B------:R-:W-:Y:S01]  /*04e0*/  LDS R5, [R17+0x600] ;  /* 0x0006000011057984 */ /* 0x000fe20000000800 */
[----:B-1----:R-:W-:-:S03]  /*04f0*/  FFMA R21, R15, R6, R12 ;  /* 0x000000060f157223 */ /* 0x002fc6000000000c */
[----:B------:R-:W1:Y:S04]  /*0500*/  LDS.128 R12, [R18+0x30] ;  /* 0x00003000120c7984 */ /* 0x000e680000000c00 */
[----:B------:R-:W2:Y:S01]  /*0510*/  LDS R27, [R17+0x680] ;  /* 0x00068000111b7984 */ /* 0x000ea20000000800 */
[----:B0-----:R-:W-:-:S03]  /*0520*/  FFMA R21, R4, R7, R21 ;  /* 0x0000000704157223 */ /* 0x001fc60000000015 */
[----:B------:R-:W0:Y:S01]  /*0530*/  LDS R7, [R17+0x700] ;  /* 0x0007000011077984 */ /* 0x000e220000000800 */
[----:B-1----:R-:W-:-:S03]  /*0540*/  FFMA R12, R12, R5, R21 ;  /* 0x000000050c0c7223 */ /* 0x002fc60000000015 */
[----:B------:R-:W1:Y:S01]  /*0550*/  LDS R5, [R17+0x780] ;  /* 0x0007800011057984 */ /* 0x000e620000000800 */
[----:B--2---:R-:W-:-:S03]  /*0560*/  FFMA R12, R27, R13, R12 ;  /* 0x0000000d1b0c7223 */ /* 0x004fc6000000000c */
        /* <DEDUP_REMOVED lines=35> */
[----:B--2---:R-:W-:-:S04]  /*07a0*/  FFMA R12, R27, R13, R12 ;  /* 0x0000000d1b0c7223 */ /* 0x004fc8000000000c */
[----:B0-----:R-:W-:-:S04]  /*07b0*/  FFMA R12, R7, R14, R12 ;  /* 0x0000000e070c7223 */ /* 0x001fc8000000000c */
[----:B-1----:R-:W-:-:S07]  /*07c0*/  FFMA R21, R21, R15, R12 ;  /* 0x0000000f15157223 */ /* 0x002fce000000000c */
.L_x_2:
[----:B------:R-:W-:Y:S05]  /*07d0*/  BSYNC.RECONVERGENT B0 ;  /* 0x0000000000007941 */ /* 0x000fea0003800200 */
.L_x_1:
[----:B------:R-:W-:Y:S01]  /*07e0*/  BAR.SYNC.DEFER_BLOCKING 0x0 ;  /* 0x0000000000007b1d */ /* 0x000fe20000010000 */
[----:B------:R-:W-:-:S05]  /*07f0*/  ISETP.GE.AND P0, PT, R8, R3, PT ;  /* 0x000000030800720c */ /* 0x000fca0003f06270 */
[----:B------:R-:W-:Y:S04]  /*0800*/  BSSY.RECONVERGENT B0, `(.L_x_3) ;  /* 0x0000004000007945 */ /* 0x000fe80003800200 */
[----:B------:R-:W-:Y:S05]  /*0810*/  @P1 BRA `(.L_x_4) ;  /* 0x0000000000081947 */ /* 0x000fea0003800000 */
[----:B------:R-:W2:Y:S04]  /*0820*/  LDG.E R5, desc[UR8][R28.64+0x80] ;  /* 0x000080081c057981 */ /* 0x000ea8000c1e1900 */
[----:B--2---:R0:W-:Y:S02]  /*0830*/  STS [R16], R5 ;  /* 0x0000000510007388 */ /* 0x0041e40000000800 */
.L_x_4:
[----:B------:R-:W-:Y:S05]  /*0840*/  BSYNC.RECONVERGENT B0 ;  /* 0x0000000000007941 */ /* 0x000fea0003800200 */
.L_x_3:
[----:B------:R-:W-:Y:S06]  /*0850*/  BAR.SYNC.DEFER_BLOCKING 0x0 ;  /* 0x0000000000007b1d */ /* 0x000fec0000010000 */
[----:B------:R-:W-:Y:S04]  /*0860*/  BSSY.RECONVERGENT B0, `(.L_x_5) ;  /* 0x000004a000007945 */ /* 0x000fe80003800200 */
[----:B------:R-:W-:Y:S05]  /*0870*/  @!P3 BRA `(.L_x_6) ;  /* 0x000000040020b947 */ /* 0x000fea0003800000 */
[----:B------:R-:W-:Y:S04]  /*0880*/  LDS R15, [R17] ;  /* 0x00000000110f7984 */ /* 0x000fe80000000800 */
[----:B0-----:R-:W0:Y:S04]  /*0890*/  LDS.128 R4, [R18] ;  /* 0x0000000012047984 */ /* 0x001e280000000c00 */
[----:B------:R-:W1:Y:S04]  /*08a0*/  LDS R27, [R17+0x80] ;  /* 0x00008000111b7984 */ /* 0x000e680000000800 */
[----:B------:R-:W2:Y:S01]  /*08b0*/  LDS R13, [R17+0x100] ;  /* 0x00010000110d7984 */ /* 0x000ea20000000800 */
[----:B0-----:R-:W-:-:S03]  /*08c0*/  FFMA R12, R4, R15, RZ ;  /* 0x0000000f040c7223 */ /* 0x001fc600000000ff */
[----:B------:R-:W0:Y:S01]  /*08d0*/  LDS R4, [R17+0x180] ;  /* 0x0001800011047984 */ /* 0x000e220000000800 */
[----:B-1----:R-:W-:-:S03]  /*08e0*/  FFMA R12, R27, R5, R12 ;  /* 0x000000051b0c7223 */ /* 0x002fc6000000000c */
[----:B------:R-:W-:Y:S01]  /*08f0*/  LDS R5, [R17+0x200] ;  /* 0x0002000011057984 */ /* 0x000fe20000000800 */
[----:B--2---:R-:W-:-:S03]  /*0900*/  FFMA R27, R13, R6, R12 ;  /* 0x000000060d1b7223 */ /* 0x004fc6000000000c */
[----:B------:R-:W1:Y:S01]  /*0910*/  LDS.128 R12, [R18+0x10] ;  /* 0x00001000120c7984 */ /* 0x000e620000000c00 */
[----:B0-----:R-:W-:-:S03]  /*0920*/  FFMA R27, R4, R7, R27 ;  /* 0x00000007041b7223 */ /* 0x001fc6000000001b */
[----:B------:R-:W0:Y:S04]  /*0930*/  LDS R4, [R17+0x280] ;  /* 0x0002800011047984 */ /* 0x000e280000000800 */
[----:B------:R-:W2:Y:S01]  /*0940*/  LDS R7, [R17+0x300] ;  /* 0x0003000011077984 */ /* 0x000ea20000000800 */
[----:B-1----:R-:W-:-:S03]  /*0950*/  FFMA R12, R12, R5, R27 ;  /* 0x000000050c0c7223 */ /* 0x002fc6000000001b */
[----:B------:R-:W1:Y:S01]  /*0960*/  LDS R5, [R17+0x380] ;  /* 0x0003800011057984 */ /* 0x000e620000000800 */
[----:B0-----:R-:W-:-:S03]  /*0970*/  FFMA R4, R4, R13, R12 ;  /* 0x0000000d04047223 */ /* 0x001fc6000000000c */
[----:B------:R-:W-:Y:S01]  /*0980*/  LDS R13, [R17+0x400] ;  /* 0x00040000110d7984 */ /* 0x000fe20000000800 */
[----:B--2---:R-:W-:-:S03]  /*0990*/  FFMA R4, R7, R14, R4 ;  /* 0x0000000e07047223 */ /* 0x004fc60000000004 */
[----:B------:R-:W-:Y:S01]  /*09a0*/  LDS R14, [R17+0x480] ;  /* 0x00048000110e7984 */ /* 0x000fe20000000800 */
[----:B-1----:R-:W-:-:S03]  /*09b0*/  FFMA R27, R5, R15, R4 ;  /* 0x0000000f051b7223 */ /* 0x002fc60000000004 */
[----:B------:R-:W0:Y:S04]  /*09c0*/  LDS.128 R4, [R18+0x20] ;  /* 0x0000200012047984 */ /* 0x000e280000000c00 */
[----:B------:R-:W1:Y:S01]  /*09d0*/  LDS R15, [R17+0x500] ;  /* 0x00050000110f7984 */ /* 0x000e620000000800 */
[----:B0-----:R-:W-:-:S03]  /*09e0*/  FFMA R12, R4, R13, R27 ;  /* 0x0000000d040c7223 */ /* 0x001fc6000000001b */
[----:B------:R-:W0:Y:S01]  /*09f0*/  LDS R4, [R17+0x580] ;  /* 0x0005800011047984 */ /* 0x000e220000000800 */
[----:B------:R-:W-:-:S03]  /*0a00*/  FFMA R12, R14, R5, R12 ;  /* 0x000000050e0c7223 */ /* 0x000fc6000000000c */
[----:B------:R-:W-:Y:S01]  /*0a10*/  LDS R5, [R17+0x600] ;  /* 0x0006000011057984 */ /* 0x000fe20000000800 */
[----:B-1----:R-:W-:-:S03]  /*0a20*/  FFMA R27, R15, R6, R12 ;  /* 0x000000060f1b7223 */ /* 0x002fc6000000000c */
        /* <DEDUP_REMOVED lines=42> */
[----:B0-----:R-:W-:-:S04]  /*0cd0*/  FFMA R4, R4, R13, R12 ;  /* 0x0000000d04047223 */ /* 0x001fc8000000000c */
[----:B--2---:R-:W-:-:S04]  /*0ce0*/  FFMA R4, R7, R14, R4 ;  /* 0x0000000e07047223 */ /* 0x004fc80000000004 */
[----:B-1----:R-:W-:-:S07]  /*0cf0*/  FFMA R22, R5, R15, R4 ;  /* 0x0000000f05167223 */ /* 0x002fce0000000004 */
.L_x_6:
[----:B------:R-:W-:Y:S05]  /*0d00*/  BSYNC.RECONVERGENT B0 ;  /* 0x0000000000007941 */ /* 0x000fea0003800200 */
.L_x_5:
[----:B------:R-:W-:Y:S06]  /*0d10*/  BAR.SYNC.DEFER_BLOCKING 0x0 ;  /* 0x0000000000007b1d */ /* 0x000fec0000010000 */
[----:B------:R-:W-:Y:S04]  /*0d20*/  BSSY.RECONVERGENT B0, `(.L_x_7) ;  /* 0x0000004000007945 */ /* 0x000fe80003800200 */
[----:B------:R-:W-:Y:S05]  /*0d30*/  @P6 BRA `(.L_x_8) ;  /* 0x0000000000086947 */ /* 0x000fea0003800000 */
[----:B0-----:R-:W2:Y:S04]  /*0d40*/  LDG.E R5, desc[UR8][R28.64+0x100] ;  /* 0x000100081c057981 */ /* 0x001ea8000c1e1900 */
[----:B--2---:R1:W-:Y:S02]  /*0d50*/  STS [R16], R5 ;  /* 0x0000000510007388 */ /* 0x0043e40000000800 */
.L_x_8:
[----:B------:R-:W-:Y:S05]  /*0d60*/  BSYNC.RECONVERGENT B0 ;  /* 0x0000000000007941 */ /* 0x000fea0003800200 */
.L_x_7:
[----:B------:R-:W-:Y:S06]  /*0d70*/  BAR.SYNC.DEFER_BLOCKING 0x0 ;  /* 0x0000000000007b1d */ /* 0x000fec0000010000 */
[----:B------:R-:W-:Y:S04]  /*0d80*/  BSSY.RECONVERGENT B0, `(.L_x_9) ;  /* 0x000004a000007945 */ /* 0x000fe80003800200 */
[----:B------:R-:W-:Y:S05]  /*0d90*/  @!P4 BRA `(.L_x_10) ;  /* 0x000000040020c947 */ /* 0x000fea0003800000 */
[----:B------:R-:W-:Y:S04]  /*0da0*/  LDS R15, [R17] ;  /* 0x00000000110f7984 */ /* 0x000fe80000000800 */
[----:B01----:R-:W0:Y:S04]  /*0db0*/  LDS.128 R4, [R18] ;  /* 0x0000000012047984 */ /* 0x003e280000000c00 */
        /* <DEDUP_REMOVED lines=70> */
.L_x_10:
[----:B------:R-:W-:Y:S05]  /*1220*/  BSYNC.RECONVERGENT B0 ;  /* 0x0000000000007941 */ /* 0x000fea0003800200 */
.L_x_9:
[----:B------:R-:W-:Y:S01]  /*1230*/  SHF.R.S32.HI R4, RZ, 0x1f, R3 ;  /* 0x0000001fff047819 */ /* 0x000fe20000011403 */
[----:B------:R-:W-:Y:S03]  /*1240*/  BAR.SYNC.DEFER_BLOCKING 0x0 ;  /* 0x0000000000007b1d */ /* 0x000fe60000010000 */
[----:B------:R-:W-:-:S03]  /*1250*/  LEA.HI R27, R4, R3, RZ, 0x5 ;  /* 0x00000003041b7211 */ /* 0x000fc600078f28ff */
[----:B------:R-:W-:Y:S04]  /*1260*/  BSSY.RECONVERGENT B0, `(.L_x_11) ;  /* 0x0000004000007945 */ /* 0x000fe80003800200 */
[----:B------:R-:W-:Y:S05]  /*1270*/  @P0 BRA `(.L_x_12) ;  /* 0x0000000000080947 */ /* 0x000fea0003800000 */
[----:B------:R-:W2:Y:S04]  /*1280*/  LDG.E R29, desc[UR8][R28.64+0x180] ;  /* 0x000180081c1d7981 */ /* 0x000ea8000c1e1900 */
[----:B--2---:R2:W-:Y:S02]  /*1290*/  STS [R16], R29 ;  /* 0x0000001d10007388 */ /* 0x0045e40000000800 */
.L_x_12:
[----:B------:R-:W-:Y:S05]  /*12a0*/  BSYNC.RECONVERGENT B0 ;  /* 0x0000000000007941 */ /* 0x000fea0003800200 */
.L_x_11:
[----:B------:R-:W-:Y:S06]  /*12b0*/  BAR.SYNC.DEFER_BLOCKING 0x0 ;  /* 0x0000000000007b1d */ /* 0x000fec0000010000 */
[----:B------:R-:W-:Y:S04]  /*12c0*/  BSSY.RECONVERGENT B0, `(.L_x_13) ;  /* 0x000004a000007945 */ /* 0x000fe80003800200 */
[----:B------:R-:W-:Y:S05]  /*12d0*/  @!P5 BRA `(.L_x_14) ;  /* 0x000000040020d947 */ /* 0x000fea0003800000 */
[----:B------:R-:W-:Y:S04]  /*12e0*/  LDS R13, [R17] ;  /* 0x00000000110d7984 */ /* 0x000fe80000000800 */
[----:B01----:R-:W0:Y:S04]  /*12f0*/  LDS.128 R4, [R18] ;  /* 0x0000000012047984 */ /* 0x003e280000000c00 */
[----:B------:R-:W1:Y:S04]  /*1300*/  LDS R15, [R17+0x80] ;  /* 0x00008000110f7984 */ /* 0x000e680000000800 */
[----:B------:R-:W2:Y:S04]  /*1310*/  LDS R12, [R17+0x100] ;  /* 0x00010000110c7984 */ /* 0x000ea80000000800 */
[----:B------:R-:W3:Y:S01]  /*1320*/  LDS R24, [R17+0x180] ;  /* 0x0001800011187984 */ /* 0x000ee20000000800 */
[----:B0-----:R-:W-:-:S04]  /*1330*/  FFMA R4, R4, R13, RZ ;  /* 0x0000000d04047223 */ /* 0x001fc800000000ff */
[----:B-1----:R-:W-:Y:S02]  /*1340*/  FFMA R15, R15, R5, R4 ;  /* 0x000000050f0f7223 */ /* 0x002fe40000000004 */
[----:B------:R-:W-:Y:S02]  /*1350*/  LDS R5, [R17+0x200] ;  /* 0x0002000011057984 */ /* 0x000fe40000000800 */
[----:B--2---:R-:W-:Y:S02]  /*1360*/  FFMA R29, R12, R6, R15 ;  /* 0x000000060c1d7223 */ /* 0x004fe4000000000f */
[----:B------:R-:W0:Y:S02]  /*1370*/  LDS.128 R12, [R18+0x10] ;  /* 0x00001000120c7984 */ /* 0x000e240000000c00 */
[----:B---3--:R-:W-:Y:S02]  /*1380*/  FFMA R29, R24, R7, R29 ;  /* 0x00000007181d7223 */ /* 0x008fe4000000001d */
[----:B------:R-:W1:Y:S04]  /*1390*/  LDS R4, [R17+0x280] ;  /* 0x0002800011047984 */ /* 0x000e680000000800 */
[----:B------:R-:W2:Y:S04]  /*13a0*/  LDS R7, [R17+0x300] ;  /* 0x0003000011077984 */ /* 0x000ea80000000800 */
[----:B------:R-:W3:Y:S01]  /*13b0*/  LDS R24, [R17+0x380] ;  /* 0x0003800011187984 */ /* 0x000ee20000000800 */
[----:B0-----:R-:W-:-:S04]  /*13c0*/  FFMA R12, R12, R5, R29 ;  /* 0x000000050c0c7223 */ /* 0x001fc8000000001d */
        /* <DEDUP_REMOVED lines=54> */
[----:B-1----:R-:W-:-:S04]  /*1730*/  FFMA R13, R29, R13, R12 ;  /* 0x0000000d1d0d7223 */ /* 0x002fc8000000000c */
[----:B--2---:R-:W-:-:S04]  /*1740*/  FFMA R13, R4, R14, R13 ;  /* 0x0000000e040d7223 */ /* 0x004fc8000000000d */
[----:B---3--:R-:W-:-:S07]  /*1750*/  FFMA R24, R24, R15, R13 ;  /* 0x0000000f18187223 */ /* 0x008fce000000000d */
.L_x_14:
[----:B------:R-:W-:Y:S05]  /*1760*/  BSYNC.RECONVERGENT B0 ;  /* 0x0000000000007941 */ /* 0x000fea0003800200 */
.L_x_13:
[----:B------:R-:W-:Y:S01]  /*1770*/  SHF.R.S32.HI R27, RZ, 0x5, R27 ;  /* 0x00000005ff1b7819 */ /* 0x000fe2000001141b */
[----:B------:R-:W-:Y:S01]  /*1780*/  BAR.SYNC.DEFER_BLOCKING 0x0 ;  /* 0x0000000000007b1d */ /* 0x000fe20000010000 */
[----:B------:R-:W-:Y:S02]  /*1790*/  LEA R26, R3, R26, 0x5 ;  /* 0x0000001a031a7211 */ /* 0x000fe400078e28ff */
[----:B------:R-:W-:-:S04]  /*17a0*/  IADD3 R27, PT, PT, -R27, 0x1, RZ ;  /* 0x000000011b1b7810 */ /* 0x000fc80007ffe1ff */
[----:B------:R-:W-:-:S13]  /*17b0*/  ISETP.NE.AND P0, PT, R27, RZ, PT ;  /* 0x000000ff1b00720c */ /* 0x000fda0003f05270 */
[----:B------:R-:W-:Y:S05]  /*17c0*/  @!P0 BRA `(.L_x_0) ;  /* 0x0000001400708947 */ /* 0x000fea0003800000 */
[----:B------:R-:W-:-:S07]  /*17d0*/  IADD3 R25, PT, PT, R25, 0x20, RZ ;  /* 0x0000002019197810 */ /* 0x000fce0007ffe0ff */
.L_x_31:
[----:B01-34-:R-:W0:Y:S08]  /*17e0*/  @!P2 LDC.64 R4, c[0x0][0x380] ;  /* 0x0000e000ff04ab82 */ /* 0x01be300000000a00 */
[----:B------:R-:W1:Y:S08]  /*17f0*/  LDC R3, c[0x0][0x398] ;  /* 0x0000e600ff037b82 */ /* 0x000e700000000800 */
[----:B------:R-:W3:Y:S01]  /*1800*/  LDC.64 R12, c[0x0][0x388] ;  /* 0x0000e200ff0c7b82 */ /* 0x000ee20000000a00 */
[----:B0-----:R-:W-:-:S06]  /*1810*/  @!P2 IMAD.WIDE R4, R25, 0x4, R4 ;  /* 0x000000041904a825 */ /* 0x001fcc00078e0204 */
[----:B------:R-:W4:Y:S01]  /*1820*/  @!P2 LDG.E R4, desc[UR8][R4.64] ;  /* 0x000000080404a981 */ /* 0x000f22000c1e1900 */
[----:B------:R-:W-:Y:S01]  /*1830*/  LEA R7, R2, R18, 0x2 ;  /* 0x0000001202077211 */ /* 0x000fe200078e10ff */
[----:B------:R-:W-:Y:S01]  /*1840*/  BSSY.RECONVERGENT B0, `(.L_x_15) ;  /* 0x000000a000007945 */ /* 0x000fe20003800200 */
[-C--:B-1----:R-:W-:Y:S02]  /*1850*/  ISETP.GE.AND P6, PT, R11, R3.reuse, PT ;  /* 0x000000030b00720c */ /* 0x082fe40003fc6270 */
[-C--:B------:R-:W-:Y:S02]  /*1860*/  ISETP.GE.AND P1, PT, R10, R3.reuse, PT ;  /* 0x000000030a00720c */ /* 0x080fe40003f26270 */
[----:B------:R-:W-:Y:S01]  /*1870*/  ISETP.GE.AND P0, PT, R9, R3, PT ;  /* 0x000000030900720c */ /* 0x000fe20003f06270 */
[----:B---3--:R-:W-:Y:S01]  /*1880*/  IMAD.WIDE R12, R26, 0x4, R12 ;  /* 0x000000041a0c7825 */ /* 0x008fe200078e020c */
[----:B----4-:R0:W-:Y:S01]  /*1890*/  @!P2 STS [R7], R4 ;  /* 0x000000040700a388 */ /* 0x0101e20000000800 */
[----:B------:R-:W-:Y:S06]  /*18a0*/  BAR.SYNC.DEFER_BLOCKING 0x0 ;  /* 0x0000000000007b1d */ /* 0x000fec0000010000 */
[----:B------:R-:W-:Y:S05]  /*18b0*/  @P6 BRA `(.L_x_16) ;  /* 0x0000000000086947 */ /* 0x000fea0003800000 */
[----:B------:R-:W3:Y:S04]  /*18c0*/  LDG.E R5, desc[UR8][R12.64] ;  /* 0x000000080c057981 */ /* 0x000ee8000c1e1900 */
[----:B---3--:R1:W-:Y:S02]  /*18d0*/  STS [R16], R5 ;  /* 0x0000000510007388 */ /* 0x0083e40000000800 */
.L_x_16:
[----:B------:R-:W-:Y:S05]  /*18e0*/  BSYNC.RECONVERGENT B0 ;  /* 0x0000000000007941 */ /* 0x000fea0003800200 */
.L_x_15:
[----:B------:R-:W-:Y:S01]  /*18f0*/  BAR.SYNC.DEFER_BLOCKING 0x0 ;  /* 0x0000000000007b1d */ /* 0x000fe20000010000 */
[----:B------:R-:W-:-:S05]  /*1900*/  ISETP.NE.AND P6, PT, R20, RZ, PT ;  /* 0x000000ff1400720c */ /* 0x000fca0003fc5270 */
[----:B------:R-:W-:Y:S08]  /*1910*/  BSSY.RECONVERGENT B0, `(.L_x_17) ;  /* 0x000004a000007945 */ /* 0x000ff00003800200 */
[----:B------:R-:W-:Y:S05]  /*1920*/  @!P6 BRA `(.L_x_18) ;  /* 0x000000040020e947 */ /* 0x000fea0003800000 */
[----:B------:R-:W-:Y:S04]  /*1930*/  LDS R15, [R17] ;  /* 0x00000000110f7984 */ /* 0x000fe80000000800 */
[----:B01----:R-:W0:Y:S04]  /*1940*/  LDS.128 R4, [R18] ;  /* 0x0000000012047984 */ /* 0x003e280000000c00 */
[----:B------:R-:W1:Y:S04]  /*1950*/  LDS R14, [R17+0x80] ;  /* 0x00008000110e7984 */ /* 0x000e680000000800 */
[----:B------:R-:W3:Y:S01]  /*1960*/  LDS R28, [R17+0x100] ;  /* 0x00010000111c7984 */ /* 0x000ee20000000800 */
[----:B0-----:R-:W-:-:S03]  /*1970*/  FFMA R15, R4, R15, R21 ;  /* 0x0000000f040f7223 */ /* 0x001fc60000000015 */
[----:B------:R-:W0:Y:S01]  /*1980*/  LDS R4, [R17+0x180] ;  /* 0x0001800011047984 */ /* 0x000e220000000800 */
[----:B-1----:R-:W-:-:S03]  /*1990*/  FFMA R5, R14, R5, R15 ;  /* 0x000000050e057223 */ /* 0x002fc6000000000f */
[----:B------:R-:W-:Y:S01]  /*19a0*/  LDS R15, [R17+0x200] ;  /* 0x00020000110f7984 */ /* 0x000fe20000000800 */
[----:B---3--:R-:W-:-:S03]  /*19b0*/  FFMA R5, R28, R6, R5 ;  /* 0x000000061c057223 */ /* 0x008fc60000000005 */
[----:B------:R-:W-:Y:S04]  /*19c0*/  LDS R14, [R17+0x280] ;  /* 0x00028000110e7984 */ /* 0x000fe80000000800 */
[----:B------:R-:W-:Y:S01]  /*19d0*/  LDS R28, [R17+0x300] ;  /* 0x00030000111c7984 */ /* 0x000fe20000000800 */
[----:B0-----:R-:W-:-:S03]  /*19e0*/  FFMA R21, R4, R7, R5 ;  /* 0x0000000704157223 */ /* 0x001fc60000000005 */
[----:B------:R-:W0:Y:S02]  /*19f0*/  LDS.128 R4, [R18+0x10] ;  /* 0x0000100012047984 */ /* 0x000e240000000c00 */
[----:B0-----:R-:W-:Y:S02]  /*1a00*/  FFMA R15, R4, R15, R21 ;  /* 0x0000000f040f7223 */ /* 0x001fe40000000015 */
[----:B------:R-:W0:Y:S02]  /*1a10*/  LDS R4, [R17+0x380] ;  /* 0x0003800011047984 */ /* 0x000e240000000800 */
[----:B------:R-:W-:Y:S02]  /*1a20*/  FFMA R5, R14, R5, R15 ;  /* 0x000000050e057223 */ /* 0x000fe4000000000f */
[----:B------:R-:W-:Y:S02]  /*1a30*/  LDS R15, [R17+0x400] ;  /* 0x00040000110f7984 */ /* 0x000fe40000000800 */
[----:B------:R-:W-:-:S02]  /*1a40*/  FFMA R5, R28, R6, R5 ;  /* 0x000000061c057223 */ /* 0x000fc40000000005 */
        /* <DEDUP_REMOVED lines=45> */
[----:B------:R-:W-:Y:S02]  /*1d20*/  LDS R14, [R17+0xe80] ;  /* 0x000e8000110e7984 */ /* 0x000fe40000000800 */
[----:B0-----:R-:W-:Y:S02]  /*1d30*/  FFMA R21, R4, R7, R5 ;  /* 0x0000000704157223 */ /* 0x001fe40000000005 */
[----:B------:R-:W0:Y:S02]  /*1d40*/  LDS.128 R4, [R18+0x70] ;  /* 0x0000700012047984 */ /* 0x000e240000000c00 */
[----:B0-----:R-:W-:Y:S02]  /*1d50*/  FFMA R15, R4, R15, R21 ;  /* 0x0000000f040f7223 */ /* 0x001fe40000000015 */
[----:B------:R-:W0:Y:S02]  /*1d60*/  LDS R4, [R17+0xf00] ;  /* 0x000f000011047984 */ /* 0x000e240000000800 */
[----:B------:R-:W-:-:S02]  /*1d70*/  FFMA R5, R14, R5, R15 ;  /* 0x000000050e057223 */ /* 0x000fc4000000000f */
[----:B------:R-:W1:Y:S02]  /*1d80*/  LDS R21, [R17+0xf80] ;  /* 0x000f800011157984 */ /* 0x000e640000000800 */
[----:B0-----:R-:W-:-:S04]  /*1d90*/  FFMA R4, R4, R6, R5 ;  /* 0x0000000604047223 */ /* 0x001fc80000000005 */
[----:B-1----:R-:W-:-:S07]  /*1da0*/  FFMA R21, R21, R7, R4 ;  /* 0x0000000715157223 */ /* 0x002fce0000000004 */
.L_x_18:
[----:B------:R-:W-:Y:S05]  /*1db0*/  BSYNC.RECONVERGENT B0 ;  /* 0x0000000000007941 */ /* 0x000fea0003800200 */
.L_x_17:
[----:B------:R-:W-:Y:S01]  /*1dc0*/  BAR.SYNC.DEFER_BLOCKING 0x0 ;  /* 0x0000000000007b1d */ /* 0x000fe20000010000 */
[----:B------:R-:W-:-:S05]  /*1dd0*/  ISETP.GE.AND P6, PT, R8, R3, PT ;  /* 0x000000030800720c */ /* 0x000fca0003fc6270 */
[----:B------:R-:W-:Y:S04]  /*1de0*/  BSSY.RECONVERGENT B0, `(.L_x_19) ;  /* 0x0000004000007945 */ /* 0x000fe80003800200 */
[----:B------:R-:W-:Y:S05]  /*1df0*/  @P1 BRA `(.L_x_20) ;  /* 0x0000000000081947 */ /* 0x000fea0003800000 */
[----:B-1----:R-:W3:Y:S04]  /*1e00*/  LDG.E R5, desc[UR8][R12.64+0x80] ;  /* 0x000080080c057981 */ /* 0x002ee8000c1e1900 */
[----:B---3--:R3:W-:Y:S02]  /*1e10*/  STS [R16], R5 ;  /* 0x0000000510007388 */ /* 0x0087e40000000800 */
.L_x_20:
[----:B------:R-:W-:Y:S05]  /*1e20*/  BSYNC.RECONVERGENT B0 ;  /* 0x0000000000007941 */ /* 0x000fea0003800200 */
.L_x_19:
[----:B------:R-:W-:Y:S06]  /*1e30*/  BAR.SYNC.DEFER_BLOCKING 0x0 ;  /* 0x0000000000007b1d */ /* 0x000fec0000010000 */
[----:B------:R-:W-:Y:S04]  /*1e40*/  BSSY.RECONVERGENT B0, `(.L_x_21) ;  /* 0x000004a000007945 */ /* 0x000fe80003800200 */
[----:B------:R-:W-:Y:S05]  /*1e50*/  @!P3 BRA `(.L_x_22) ;  /* 0x000000040020b947 */ /* 0x000fea0003800000 */
[----:B------:R-:W-:Y:S04]  /*1e60*/  LDS R15, [R17] ;  /* 0x00000000110f7984 */ /* 0x000fe80000000800 */
[----:B01-3--:R-:W0:Y:S04]  /*1e70*/  LDS.128 R4, [R18] ;  /* 0x0000000012047984 */ /* 0x00be280000000c00 */
[----:B------:R-:W1:Y:S01]  /*1e80*/  LDS R14, [R17+0x80] ;  /* 0x00008000110e7984 */ /* 0x000e620000000800 */
[----:B0-----:R-:W-:-:S03]  /*1e90*/  FFMA R15, R4, R15, R22 ;  /* 0x0000000f040f7223 */ /* 0x001fc60000000016 */
[----:B------:R-:W0:Y:S01]  /*1ea0*/  LDS R22, [R17+0x100] ;  /* 0x0001000011167984 */ /* 0x000e220000000800 */
[----:B-1----:R-:W-:-:S03]  /*1eb0*/  FFMA R5, R14, R5, R15 ;  /* 0x000000050e057223 */ /* 0x002fc6000000000f */
[----:B------:R-:W2:Y:S04]  /*1ec0*/  LDS R4, [R17+0x180] ;  /* 0x0001800011047984 */ /* 0x000ea80000000800 */
[----:B------:R-:W-:Y:S04]  /*1ed0*/  LDS R15, [R17+0x200] ;  /* 0x00020000110f7984 */ /* 0x000fe80000000800 */
[----:B------:R-:W-:Y:S01]  /*1ee0*/  LDS R14, [R17+0x280] ;  /* 0x00028000110e7984 */ /* 0x000fe20000000800 */
[----:B0-----:R-:W-:-:S03]  /*1ef0*/  FFMA R5, R22, R6, R5 ;  /* 0x0000000616057223 */ /* 0x001fc60000000005 */
[----:B------:R-:W-:Y:S01]  /*1f00*/  LDS R22, [R17+0x300] ;  /* 0x0003000011167984 */ /* 0x000fe20000000800 */
[----:B--2---:R-:W-:-:S03]  /*1f10*/  FFMA R29, R4, R7, R5 ;  /* 0x00000007041d7223 */ /* 0x004fc60000000005 */
        /* <DEDUP_REMOVED lines=60> */
.L_x_22:
[----:B------:R-:W-:Y:S05]  /*22e0*/  BSYNC.RECONVERGENT B0 ;  /* 0x0000000000007941 */ /* 0x000fea0003800200 */
.L_x_21:
[----:B------:R-:W-:Y:S06]  /*22f0*/  BAR.SYNC.DEFER_BLOCKING 0x0 ;  /* 0x0000000000007b1d */ /* 0x000fec0000010000 */
[----:B------:R-:W-:Y:S04]  /*2300*/  BSSY.RECONVERGENT B0, `(.L_x_23) ;  /* 0x0000004000007945 */ /* 0x000fe80003800200 */
[----:B------:R-:W-:Y:S05]  /*2310*/  @P0 BRA `(.L_x_24) ;  /* 0x0000000000080947 */ /* 0x000fea0003800000 */
[----:B-1-3--:R-:W3:Y:S04]  /*2320*/  LDG.E R5, desc[UR8][R12.64+0x100] ;  /* 0x000100080c057981 */ /* 0x00aee8000c1e1900 */
[----:B---3--:R4:W-:Y:S02]  /*2330*/  STS [R16], R5 ;  /* 0x0000000510007388 */ /* 0x0089e40000000800 */
.L_x_24:
[----:B------:R-:W-:Y:S05]  /*2340*/  BSYNC.RECONVERGENT B0 ;  /* 0x0000000000007941 */ /* 0x000fea0003800200 */
.L_x_23:
[----:B------:R-:W-:Y:S06]  /*2350*/  BAR.SYNC.DEFER_BLOCKING 0x0 ;  /* 0x0000000000007b1d */ /* 0x000fec0000010000 */
[----:B------:R-:W-:Y:S04]  /*2360*/  BSSY.RECONVERGENT B0, `(.L_x_25) ;  /* 0x000004a000007945 */ /* 0x000fe80003800200 */
[----:B------:R-:W-:Y:S05]  /*2370*/  @!P4 BRA `(.L_x_26) ;  /* 0x000000040020c947 */ /* 0x000fea0003800000 */
[----:B------:R-:W-:Y:S04]  /*2380*/  LDS R15, [R17] ;  /* 0x00000000110f7984 */ /* 0x000fe80000000800 */
[----:B01-34-:R-:W0:Y:S04]  /*2390*/  LDS.128 R4, [R18] ;  /* 0x0000000012047984 */ /* 0x01be280000000c00 */
        /* <DEDUP_REMOVED lines=70> */
.L_x_26:
[----:B------:R-:W-:Y:S05]  /*2800*/  BSYNC.RECONVERGENT B0 ;  /* 0x0000000000007941 */ /* 0x000fea0003800200 */
.L_x_25:
[----:B------:R-:W-:Y:S06]  /*2810*/  BAR.SYNC.DEFER_BLOCKING 0x0 ;  /* 0x0000000000007b1d */ /* 0x000fec0000010000 */
[----:B------:R-:W-:Y:S04]  /*2820*/  BSSY.RECONVERGENT B0, `(.L_x_27) ;  /* 0x0000004000007945 */ /* 0x000fe80003800200 */
[----:B------:R-:W-:Y:S05]  /*2830*/  @P6 BRA `(.L_x_28) ;  /* 0x0000000000086947 */ /* 0x000fea0003800000 */
[----:B------:R-:W5:Y:S04]  /*2840*/  LDG.E R13, desc[UR8][R12.64+0x180] ;  /* 0x000180080c0d7981 */ /* 0x000f68000c1e1900 */
[----:B-----5:R0:W-:Y:S02]  /*2850*/  STS [R16], R13 ;  /* 0x0000000d10007388 */ /* 0x0201e40000000800 */
.L_x_28:
[----:B------:R-:W-:Y:S05]  /*2860*/  BSYNC.RECONVERGENT B0 ;  /* 0x0000000000007941 */ /* 0x000fea0003800200 */
.L_x_27:
[----:B------:R-:W-:Y:S06]  /*2870*/  BAR.SYNC.DEFER_BLOCKING 0x0 ;  /* 0x0000000000007b1d */ /* 0x000fec0000010000 */
[----:B------:R-:W-:Y:S04]  /*2880*/  BSSY.RECONVERGENT B0, `(.L_x_29) ;  /* 0x000004a000007945 */ /* 0x000fe80003800200 */
[----:B------:R-:W-:Y:S05]  /*2890*/  @!P5 BRA `(.L_x_30) ;  /* 0x000000040020d947 */ /* 0x000fea0003800000 */
[----:B0-----:R-:W-:Y:S04]  /*28a0*/  LDS R7, [R17] ;  /* 0x0000000011077984 */ /* 0x001fe80000000800 */
[----:B------:R-:W0:Y:S04]  /*28b0*/  LDS.128 R12, [R18] ;  /* 0x00000000120c7984 */ /* 0x000e280000000c00 */
[----:B--2---:R-:W2:Y:S04]  /*28c0*/  LDS R29, [R17+0x80] ;  /* 0x00008000111d7984 */ /* 0x004ea80000000800 */
[----:B-1-34-:R-:W1:Y:S04]  /*28d0*/  LDS R5, [R17+0x100] ;  /* 0x0001000011057984 */ /* 0x01ae680000000800 */
[----:B------:R-:W3:Y:S01]  /*28e0*/  LDS R28, [R17+0x180] ;  /* 0x00018000111c7984 */ /* 0x000ee20000000800 */
[----:B0-----:R-:W-:-:S03]  /*28f0*/  FFMA R12, R12, R7, R24 ;  /* 0x000000070c0c7223 */ /* 0x001fc60000000018 */
[----:B------:R-:W-:Y:S01]  /*2900*/  LDS R24, [R17+0x380] ;  /* 0x0003800011187984 */ /* 0x000fe20000000800 */
[----:B--2---:R-:W-:-:S03]  /*2910*/  FFMA R12, R29, R13, R12 ;  /* 0x0000000d1d0c7223 */ /* 0x004fc6000000000c */
[----:B------:R-:W-:Y:S01]  /*2920*/  LDS R13, [R17+0x200] ;  /* 0x00020000110d7984 */ /* 0x000fe20000000800 */
[----:B-1----:R-:W-:-:S03]  /*2930*/  FFMA R29, R5, R14, R12 ;  /* 0x0000000e051d7223 */ /* 0x002fc6000000000c */
[----:B------:R-:W0:Y:S01]  /*2940*/  LDS.128 R4, [R18+0x10] ;  /* 0x0000100012047984 */ /* 0x000e220000000c00 */
[----:B---3--:R-:W-:-:S03]  /*2950*/  FFMA R29, R28, R15, R29 ;  /* 0x0000000f1c1d7223 */ /* 0x008fc6000000001d */
[----:B------:R-:W1:Y:S04]  /*2960*/  LDS R12, [R17+0x280] ;  /* 0x00028000110c7984 */ /* 0x000e680000000800 */
[----:B------:R-:W2:Y:S01]  /*2970*/  LDS R15, [R17+0x300] ;  /* 0x00030000110f7984 */ /* 0x000ea20000000800 */
[----:B0-----:R-:W-:-:S04]  /*2980*/  FFMA R4, R4, R13, R29 ;  /* 0x0000000d04047223 */ /* 0x001fc8000000001d */
[----:B-1----:R-:W-:Y:S02]  /*2990*/  FFMA R4, R12, R5, R4 ;  /* 0x000000050c047223 */ /* 0x002fe40000000004 */
[----:B------:R-:W-:Y:S02]  /*29a0*/  LDS R5, [R17+0x400] ;  /* 0x0004000011057984 */ /* 0x000fe40000000800 */
[----:B--2---:R-:W-:Y:S02]  /*29b0*/  FFMA R29, R15, R6, R4 ;  /* 0x000000060f1d7223 */ /* 0x004fe40000000004 */
[----:B------:R-:W0:Y:S02]  /*29c0*/  LDS.128 R12, [R18+0x20] ;  /* 0x00002000120c7984 */ /* 0x000e240000000c00 */
[----:B------:R-:W-:Y:S02]  /*29d0*/  FFMA R29, R24, R7, R29 ;  /* 0x00000007181d7223 */ /* 0x000fe4000000001d */
        /* <DEDUP_REMOVED lines=52> */
.L_x_30:
[----:B------:R-:W-:Y:S05]  /*2d20*/  BSYNC.RECONVERGENT B0 ;  /* 0x0000000000007941 */ /* 0x000fea0003800200 */
.L_x_29:
[----:B------:R-:W-:Y:S01]  /*2d30*/  IADD3 R27, PT, PT, R27, 0x1, RZ ;  /* 0x000000011b1b7810 */ /* 0x000fe20007ffe0ff */
[----:B------:R-:W-:Y:S01]  /*2d40*/  BAR.SYNC.DEFER_BLOCKING 0x0 ;  /* 0x0000000000007b1d */ /* 0x000fe20000010000 */
[----:B------:R-:W-:Y:S02]  /*2d50*/  LEA R26, R3, R26, 0x5 ;  /* 0x0000001a031a7211 */ /* 0x000fe400078e28ff */
[----:B------:R-:W-:Y:S02]  /*2d60*/  ISETP.NE.AND P0, PT, R27, RZ, PT ;  /* 0x000000ff1b00720c */ /* 0x000fe40003f05270 */
[----:B------:R-:W-:-:S11]  /*2d70*/  IADD3 R25, PT, PT, R25, 0x20, RZ ;  /* 0x0000002019197810 */ /* 0x000fd60007ffe0ff */
[----:B------:R-:W-:Y:S05]  /*2d80*/  @P0 BRA `(.L_x_31) ;  /* 0xffffffe800940947 */ /* 0x000fea000383ffff */
.L_x_0:
[----:B01-34-:R-:W0:Y:S01]  /*2d90*/  LDC.64 R4, c[0x0][0x390] ;  /* 0x0000e400ff047b82 */ /* 0x01be220000000a00 */
[----:B------:R-:W-:-:S04]  /*2da0*/  LEA R8, R0, R2, 0x5 ;  /* 0x0000000200087211 */ /* 0x000fc800078e28ff */
[C---:B------:R-:W-:Y:S02]  /*2db0*/  VIMNMX R0, PT, PT, R19.reuse, R8, !PT ;  /* 0x0000000813007248 */ /* 0x040fe40007fe0100 */
[C-C-:B------:R-:W-:Y:S02]  /*2dc0*/  VIADDMNMX R2, R8.reuse, 0x20, R19.reuse, !PT ;  /* 0x0000002008027846 */ /* 0x140fe40007800113 */
[--C-:B------:R-:W-:Y:S02]  /*2dd0*/  VIADDMNMX R6, R8, 0x40, R19.reuse, !PT ;  /* 0x0000004008067846 */ /* 0x100fe40007800113 */
[-C--:B------:R-:W-:Y:S02]  /*2de0*/  ISETP.GE.AND P0, PT, R0, R3.reuse, PT ;  /* 0x000000030000720c */ /* 0x080fe40003f06270 */
[----:B------:R-:W-:Y:S01]  /*2df0*/  VIADDMNMX R0, R8, 0x60, R19, !PT ;  /* 0x0000006008007846 */ /* 0x000fe20007800113 */
[-C--:B------:R-:W-:Y:S01]  /*2e00*/  IMAD R19, R19, R3.reuse, R8 ;  /* 0x0000000313137224 */ /* 0x080fe200078e0208 */
[----:B------:R-:W-:-:S02]  /*2e10*/  ISETP.GE.AND P1, PT, R2, R3, PT ;  /* 0x000000030200720c */ /* 0x000fc40003f26270 */
[-C--:B------:R-:W-:Y:S02]  /*2e20*/  ISETP.GE.AND P2, PT, R6, R3.reuse, PT ;  /* 0x000000030600720c */ /* 0x080fe40003f46270 */
[----:B------:R-:W-:Y:S01]  /*2e30*/  ISETP.GE.AND P3, PT, R0, R3, PT ;  /* 0x000000030000720c */ /* 0x000fe20003f66270 */
[----:B0-----:R-:W-:-:S05]  /*2e40*/  IMAD.WIDE R4, R19, 0x4, R4 ;  /* 0x0000000413047825 */ /* 0x001fca00078e0204 */
[----:B------:R0:W-:Y:S04]  /*2e50*/  @!P0 STG.E desc[UR8][R4.64], R21 ;  /* 0x0000001504008986 */ /* 0x0001e8000c101908 */
[----:B------:R0:W-:Y:S04]  /*2e60*/  @!P1 STG.E desc[UR8][R4.64+0x80], R22 ;  /* 0x0000801604009986 */ /* 0x0001e8000c101908 */
[----:B------:R0:W-:Y:S01]  /*2e70*/  @!P2 STG.E desc[UR8][R4.64+0x100], R23 ;  /* 0x000100170400a986 */ /* 0x0001e2000c101908 */
[----:B------:R-:W-:Y:S05]  /*2e80*/  @P3 EXIT ;  /* 0x000000000000394d */ /* 0x000fea0003800000 */
[----:B------:R-:W-:Y:S01]  /*2e90*/  STG.E desc[UR8][R4.64+0x180], R24 ;  /* 0x0001801804007986 */ /* 0x000fe2000c101908 */
[----:B------:R-:W-:Y:S05]  /*2ea0*/  EXIT ;  /* 0x000000000000794d */ /* 0x000fea0003800000 */
.L_x_32:
[----:B------:R-:W-:-:S00]  /*2eb0*/  BRA `(.L_x_32) ;  /* 0xfffffffc00fc7947 */ /* 0x000fc0000383ffff */
[----:B------:R-:W-:-:S00]  /*2ec0*/  NOP ;  /* 0x0000000000007918 */ /* 0x000fc00000000000 */
        /* <DEDUP_REMOVED lines=11> */
.L_x_33:


//--------------------- .nv.shared._Z15matrixMulKernelPfS_S_i --------------------------
	.section	.nv.shared._Z15matrixMulKernelPfS_S_i,"aw",@nobits
	.sectionflags	@""
	.align	4
.nv.shared._Z15matrixMulKernelPfS_S_i:
	.zero		9216


//--------------------- .nv.shared.reserved.0     --------------------------
	.section	.nv.shared.reserved.0,"aw",@nobits
	.weak		__nv_reservedSMEM_offset_0_alias
	.size		__nv_reservedSMEM_offset_0_alias, 0, 64
	.other		__nv_reservedSMEM_offset_0_alias,@"STO_CUDA_RESERVED_SHARED STV_DEFAULT"
__nv_reservedSMEM_offset_0_alias:
	.zero		0
	.zero		64


//--------------------- .nv.constant0._Z15matrixMulKernelPfS_S_i --------------------------
	.section	.nv.constant0._Z15matrixMulKernelPfS_S_i,"a",@progbits
	.sectionflags	@""
	.align	4
.nv.constant0._Z15matrixMulKernelPfS_S_i:
	.zero		924


//--------------------- SYMBOLS --------------------------

	.type		.nv.reservedSmem.offset0,@object
	.size		.nv.reservedSmem.offset0,0x4
	.type		.nv.reservedSmem.cap,@object
	.size		.nv.reservedSmem.cap,0x4
